def matmul_kernel(
    a_ptr,
    b_ptr,
    c_ptr,
    M,
    N,
    K,
    stride_am,
    stride_ak,
    stride_bk,
    stride_bn,
    stride_cm,
    stride_cn,
    BLOCK_M: tl.constexpr,
    BLOCK_N: tl.constexpr,
    BLOCK_K: tl.constexpr,
    GROUP_M: tl.constexpr,
):
    pid = tl.program_id(axis=0)
    num_pid_m = tl.cdiv(M, BLOCK_M)
    num_pid_n = tl.cdiv(N, BLOCK_N)
    num_pid_in_group = GROUP_M * num_pid_n
    group_id = pid // num_pid_in_group
    first_pid_m = group_id * GROUP_M
    group_size_m = min(num_pid_m - first_pid_m, GROUP_M)
    pid_m = first_pid_m + ((pid % num_pid_in_group) % group_size_m)
    pid_n = (pid % num_pid_in_group) // group_size_m

    offs_am = (pid_m * BLOCK_M + tl.arange(0, BLOCK_M)) % M
    offs_bn = (pid_n * BLOCK_N + tl.arange(0, BLOCK_N)) % N
    offs_k = tl.arange(0, BLOCK_K)
    a_ptrs = a_ptr + offs_am[:, None] * stride_am + offs_k[None, :] * stride_ak
    b_ptrs = b_ptr + offs_k[:, None] * stride_bk + offs_bn[None, :] * stride_bn

    acc = tl.zeros((BLOCK_M, BLOCK_N), dtype=tl.float32)
    for kk in range(0, tl.cdiv(K, BLOCK_K)):
        a = tl.load(a_ptrs, mask=offs_k[None, :] < K - kk * BLOCK_K, other=0.0)
        b = tl.load(b_ptrs, mask=offs_k[:, None] < K - kk * BLOCK_K, other=0.0)
        acc = tl.dot(a, b, acc)
        a_ptrs += BLOCK_K * stride_ak
        b_ptrs += BLOCK_K * stride_bk

    c = acc.to(c_ptr.dtype.element_ty)
    offs_cm = pid_m * BLOCK_M + tl.arange(0, BLOCK_M)
    offs_cn = pid_n * BLOCK_N + tl.arange(0, BLOCK_N)
    c_ptrs = c_ptr + offs_cm[:, None] * stride_cm + offs_cn[None, :] * stride_cn
    mask = (offs_cm[:, None] < M) & (offs_cn[None, :] < N)
    tl.store(c_ptrs, c, mask=mask)

# config = {"BLOCK_K": 64, "BLOCK_M": 64, "BLOCK_N": 256, "GROUP_M": 8, "arch": "sm_90", "dtype": "fp8e4m3", "num_ctas": 4, "num_stages": 3, "num_warps": 4}
# arch = sm_90


// ===== COMPILED SASS (sm_90a) =====

	.target	sm_90a

	.elftype	@"ET_EXEC"


//--------------------- .note.nv.tkinfo           --------------------------
	.section	.note.nv.tkinfo,"",@"SHT_NOTE"
	.sectionflags	@"SHF_NOTE_NV_TKINFO"
	.tkinfo
        /*0018*/ 	.word	0x00000002
        /*0030*/ 	.string	""
        /*0030*/ 	.string	"ptxas"
        /*0030*/ 	.string	"Cuda compilation tools, release 13.0, V13.0.88"
        /*0030*/ 	.string	"Build cuda_13.0.r13.0/compiler.36424714_0"
        /*0030*/ 	.string	"-v  -suppress-debug-info  -lineinfo  -arch sm_90a "



//--------------------- .note.nv.cuinfo           --------------------------
	.section	.note.nv.cuinfo,"",@"SHT_NOTE"
	.sectionflags	@"SHF_NOTE_NV_CUINFO"
        /*0018*/ 	.short	0x0002
        /*001a*/ 	.short	0x005a
        /*001c*/ 	.short	0x0082
	.zero		2


//--------------------- .nv.info                  --------------------------
	.section	.nv.info,"",@"SHT_CUDA_INFO"
	.align	4


	//----- nvinfo : EIATTR_REGCOUNT
	.align		4
        /*0000*/ 	.byte	0x04, 0x2f
        /*0002*/ 	.short	(.L_1 - .L_0)
	.align		4
.L_0:
        /*0004*/ 	.word	index@(matmul_kernel)
        /*0008*/ 	.word	0x000000f8


	//----- nvinfo : EIATTR_FRAME_SIZE
	.align		4
.L_1:
        /*000c*/ 	.byte	0x04, 0x11
        /*000e*/ 	.short	(.L_3 - .L_2)
	.align		4
.L_2:
        /*0010*/ 	.word	index@(matmul_kernel)
        /*0014*/ 	.word	0x00000000


	//----- nvinfo : EIATTR_MIN_STACK_SIZE
	.align		4
.L_3:
        /*0018*/ 	.byte	0x04, 0x12
        /*001a*/ 	.short	(.L_5 - .L_4)
	.align		4
.L_4:
        /*001c*/ 	.word	index@(matmul_kernel)
        /*0020*/ 	.word	0x00000000
.L_5:


//--------------------- .nv.compat                --------------------------
	.section	.nv.compat,"",@"SHT_CUDA_COMPAT_INFO"
	.align	4
        /*0000*/ 	.byte	0x02, 0x09, 0x01, 0x00, 0x02, 0x02, 0x04, 0x00, 0x02, 0x05, 0x05, 0x00, 0x03, 0x07, 0x01, 0x01
        /*0010*/ 	.byte	0x02, 0x03, 0x00, 0x00, 0x02, 0x06, 0x01, 0x00, 0x04, 0x0b, 0x08, 0x00, 0x00, 0x00, 0x00, 0x00
        /*0020*/ 	.byte	0x00, 0x00, 0x00, 0x00


//--------------------- .nv.info.matmul_kernel    --------------------------
	.section	.nv.info.matmul_kernel,"",@"SHT_CUDA_INFO"
	.sectionflags	@""
	.align	4


	//----- nvinfo : EIATTR_CUDA_API_VERSION
	.align		4
        /*0000*/ 	.byte	0x04, 0x37
        /*0002*/ 	.short	(.L_7 - .L_6)
.L_6:
        /*0004*/ 	.word	0x00000082


	//----- nvinfo : EIATTR_KPARAM_INFO
	.align		4
.L_7:
        /*0008*/ 	.byte	0x04, 0x17
        /*000a*/ 	.short	(.L_9 - .L_8)
.L_8:
        /*000c*/ 	.word	0x00000000
        /*0010*/ 	.short	0x000d
        /*0012*/ 	.short	0x0048
        /*0014*/ 	.byte	0x00, 0xf4, 0x21, 0x00


	//----- nvinfo : EIATTR_KPARAM_INFO
	.align		4
.L_9:
        /*0018*/ 	.byte	0x04, 0x17
        /*001a*/ 	.short	(.L_11 - .L_10)
.L_10:
        /*001c*/ 	.word	0x00000000
        /*0020*/ 	.short	0x000c
        /*0022*/ 	.short	0x0040
        /*0024*/ 	.byte	0x00, 0xf4, 0x21, 0x00


	//----- nvinfo : EIATTR_KPARAM_INFO
	.align		4
.L_11:
        /*0028*/ 	.byte	0x04, 0x17
        /*002a*/ 	.short	(.L_13 - .L_12)
.L_12:
        /*002c*/ 	.word	0x00000000
        /*0030*/ 	.short	0x000b
        /*0032*/ 	.short	0x0038
        /*0034*/ 	.byte	0x00, 0xf0, 0x11, 0x00


	//----- nvinfo : EIATTR_KPARAM_INFO
	.align		4
.L_13:
        /*0038*/ 	.byte	0x04, 0x17
        /*003a*/ 	.short	(.L_15 - .L_14)
.L_14:
        /*003c*/ 	.word	0x00000000
        /*0040*/ 	.short	0x000a
        /*0042*/ 	.short	0x0034
        /*0044*/ 	.byte	0x00, 0xf0, 0x11, 0x00


	//----- nvinfo : EIATTR_KPARAM_INFO
	.align		4
.L_15:
        /*0048*/ 	.byte	0x04, 0x17
        /*004a*/ 	.short	(.L_17 - .L_16)
.L_16:
        /*004c*/ 	.word	0x00000000
        /*0050*/ 	.short	0x0009
        /*0052*/ 	.short	0x0030
        /*0054*/ 	.byte	0x00, 0xf0, 0x11, 0x00


	//----- nvinfo : EIATTR_KPARAM_INFO
	.align		4
.L_17:
        /*0058*/ 	.byte	0x04, 0x17
        /*005a*/ 	.short	(.L_19 - .L_18)
.L_18:
        /*005c*/ 	.word	0x00000000
        /*0060*/ 	.short	0x0008
        /*0062*/ 	.short	0x002c
        /*0064*/ 	.byte	0x00, 0xf0, 0x11, 0x00


	//----- nvinfo : EIATTR_KPARAM_INFO
	.align		4
.L_19:
        /*0068*/ 	.byte	0x04, 0x17
        /*006a*/ 	.short	(.L_21 - .L_20)
.L_20:
        /*006c*/ 	.word	0x00000000
        /*0070*/ 	.short	0x0007
        /*0072*/ 	.short	0x0028
        /*0074*/ 	.byte	0x00, 0xf0, 0x11, 0x00


	//----- nvinfo : EIATTR_KPARAM_INFO
	.align		4
.L_21:
        /*0078*/ 	.byte	0x04, 0x17
        /*007a*/ 	.short	(.L_23 - .L_22)
.L_22:
        /*007c*/ 	.word	0x00000000
        /*0080*/ 	.short	0x0006
        /*0082*/ 	.short	0x0024
        /*0084*/ 	.byte	0x00, 0xf0, 0x11, 0x00


	//----- nvinfo : EIATTR_KPARAM_INFO
	.align		4
.L_23:
        /*0088*/ 	.byte	0x04, 0x17
        /*008a*/ 	.short	(.L_25 - .L_24)
.L_24:
        /*008c*/ 	.word	0x00000000
        /*0090*/ 	.short	0x0005
        /*0092*/ 	.short	0x0020
        /*0094*/ 	.byte	0x00, 0xf0, 0x11, 0x00


	//----- nvinfo : EIATTR_KPARAM_INFO
	.align		4
.L_25:
        /*0098*/ 	.byte	0x04, 0x17
        /*009a*/ 	.short	(.L_27 - .L_26)
.L_26:
        /*009c*/ 	.word	0x00000000
        /*00a0*/ 	.short	0x0004
        /*00a2*/ 	.short	0x001c
        /*00a4*/ 	.byte	0x00, 0xf0, 0x11, 0x00


	//----- nvinfo : EIATTR_KPARAM_INFO
	.align		4
.L_27:
        /*00a8*/ 	.byte	0x04, 0x17
        /*00aa*/ 	.short	(.L_29 - .L_28)
.L_28:
        /*00ac*/ 	.word	0x00000000
        /*00b0*/ 	.short	0x0003
        /*00b2*/ 	.short	0x0018
        /*00b4*/ 	.byte	0x00, 0xf0, 0x11, 0x00


	//----- nvinfo : EIATTR_KPARAM_INFO
	.align		4
.L_29:
        /*00b8*/ 	.byte	0x04, 0x17
        /*00ba*/ 	.short	(.L_31 - .L_30)
.L_30:
        /*00bc*/ 	.word	0x00000000
        /*00c0*/ 	.short	0x0002
        /*00c2*/ 	.short	0x0010
        /*00c4*/ 	.byte	0x00, 0xf4, 0x21, 0x00


	//----- nvinfo : EIATTR_KPARAM_INFO
	.align		4
.L_31:
        /*00c8*/ 	.byte	0x04, 0x17
        /*00ca*/ 	.short	(.L_33 - .L_32)
.L_32:
        /*00cc*/ 	.word	0x00000000
        /*00d0*/ 	.short	0x0001
        /*00d2*/ 	.short	0x0008
        /*00d4*/ 	.byte	0x00, 0xf4, 0x21, 0x00


	//----- nvinfo : EIATTR_KPARAM_INFO
	.align		4
.L_33:
        /*00d8*/ 	.byte	0x04, 0x17
        /*00da*/ 	.short	(.L_35 - .L_34)
.L_34:
        /*00dc*/ 	.word	0x00000000
        /*00e0*/ 	.short	0x0000
        /*00e2*/ 	.short	0x0000
        /*00e4*/ 	.byte	0x00, 0xf4, 0x21, 0x00


	//----- nvinfo : EIATTR_EXPLICIT_CLUSTER
	.align		4
.L_35:
        /*00e8*/ 	.byte	0x01, 0x3e
	.zero		2


	//----- nvinfo : EIATTR_CTA_PER_CLUSTER
	.align		4
        /*00ec*/ 	.byte	0x04, 0x3d
        /*00ee*/ 	.short	(.L_37 - .L_36)
.L_36:
        /*00f0*/ 	.word	0x00000004
        /*00f4*/ 	.word	0x00000001
        /*00f8*/ 	.word	0x00000001


	//----- nvinfo : EIATTR_SPARSE_MMA_MASK
	.align		4
.L_37:
        /*00fc*/ 	.byte	0x03, 0x50
        /*00fe*/ 	.short	0x0000


	//----- nvinfo : EIATTR_MAXREG_COUNT
	.align		4
        /*0100*/ 	.byte	0x03, 0x1b
        /*0102*/ 	.short	0x00ff


	//----- nvinfo : EIATTR_NUM_BARRIERS
	.align		4
        /*0104*/ 	.byte	0x02, 0x4c
        /*0106*/ 	.byte	0x01
	.zero		1


	//----- nvinfo : EIATTR_MERCURY_ISA_VERSION
	.align		4
        /*0108*/ 	.byte	0x03, 0x5f
        /*010a*/ 	.short	0x0101


	//----- nvinfo : EIATTR_EXIT_INSTR_OFFSETS
	.align		4
        /*010c*/ 	.byte	0x04, 0x1c
        /*010e*/ 	.short	(.L_39 - .L_38)


	//   ....[0]....
.L_38:
        /*0110*/ 	.word	0x000060d0


	//   ....[1]....
        /*0114*/ 	.word	0x000060f0


	//----- nvinfo : EIATTR_REQNTID
	.align		4
.L_39:
        /*0118*/ 	.byte	0x04, 0x10
        /*011a*/ 	.short	(.L_41 - .L_40)
.L_40:
        /*011c*/ 	.word	0x00000080
        /*0120*/ 	.word	0x00000001
        /*0124*/ 	.word	0x00000001


	//----- nvinfo : EIATTR_CBANK_PARAM_SIZE
	.align		4
.L_41:
        /*0128*/ 	.byte	0x03, 0x19
        /*012a*/ 	.short	0x0050


	//----- nvinfo : EIATTR_PARAM_CBANK
	.align		4
        /*012c*/ 	.byte	0x04, 0x0a
        /*012e*/ 	.short	(.L_43 - .L_42)
	.align		4
.L_42:
        /*0130*/ 	.word	index@(.nv.constant0.matmul_kernel)
        /*0134*/ 	.short	0x0210
        /*0136*/ 	.short	0x0050


	//----- nvinfo : EIATTR_SW_WAR
	.align		4
.L_43:
        /*0138*/ 	.byte	0x04, 0x36
        /*013a*/ 	.short	(.L_45 - .L_44)
.L_44:
        /*013c*/ 	.word	0x00000008
.L_45:


//--------------------- .nv.callgraph             --------------------------
	.section	.nv.callgraph,"",@"SHT_CUDA_CALLGRAPH"
	.align	4
	.sectionentsize	8
	.align		4
        /*0000*/ 	.word	0x00000000
	.align		4
        /*0004*/ 	.word	0xffffffff
	.align		4
        /*0008*/ 	.word	0x00000000
	.align		4
        /*000c*/ 	.word	0xfffffffe
	.align		4
        /*0010*/ 	.word	0x00000000
	.align		4
        /*0014*/ 	.word	0xfffffffd
	.align		4
        /*0018*/ 	.word	0x00000000
	.align		4
        /*001c*/ 	.word	0xfffffffc


//--------------------- .text.matmul_kernel       --------------------------
	.section	.text.matmul_kernel,"ax",@progbits
	.align	128
        .global         matmul_kernel
        .type           matmul_kernel,@function
        .size           matmul_kernel,(.L_x_4 - matmul_kernel)
        .other          matmul_kernel,@"STO_CUDA_ENTRY STV_DEFAULT"
matmul_kernel:
.text.matmul_kernel:
[----:B------:R-:W0:Y:S08]  /*0000*/  LDC R1, c[0x0][0x28] ;  /* 0x00000a00ff017b82 */ /* 0x000e300000000800 */
[----:B------:R-:W1:Y:S01]  /*0010*/  LDC.64 R38, c[0x0][0x228] ;  /* 0x00008a00ff267b82 */ /* 0x000e620000000a00 */
[----:B------:R-:W2:Y:S01]  /*0020*/  S2R R67, SR_TID.X ;  /* 0x0000000000437919 */ /* 0x000ea20000002100 */
[----:B------:R-:W-:Y:S01]  /*0030*/  ULDC.64 UR16, c[0x0][0x208] ;  /* 0x0000820000107ab9 */ /* 0x000fe20000000a00 */
[----:B------:R-:W-:-:S05]  /*0040*/  ULDC UR11, c[0x0][0x230] ;  /* 0x00008c00000b7ab9 */ /* 0x000fca0000000800 */
[----:B------:R-:W3:Y:S08]  /*0050*/  S2UR UR4, SR_CTAID.X ;  /* 0x00000000000479c3 */ /* 0x000ef00000002500 */
[----:B------:R-:W4:Y:S01]  /*0060*/  LDC R177, c[0x0][0x230] ;  /* 0x00008c00ffb17b82 */ /* 0x000f220000000800 */
[----:B-1----:R-:W-:-:S07]  /*0070*/  VIADD R0, R39, 0xff ;  /* 0x000000ff27007836 */ /* 0x002fce0000000000 */
[----:B------:R-:W1:Y:S01]  /*0080*/  S2UR UR10, SR_CgaCtaId ;  /* 0x00000000000a79c3 */ /* 0x000e620000008800 */
[----:B------:R-:W-:Y:S02]  /*0090*/  SHF.R.S32.HI R3, RZ, 0x1f, R0 ;  /* 0x0000001fff037819 */ /* 0x000fe40000011400 */
[----:B---3--:R-:W-:Y:S01]  /*00a0*/  I2FP.F32.U32 R5, UR4 ;  /* 0x0000000400057c45 */ /* 0x008fe20008201000 */
[----:B------:R-:W-:Y:S01]  /*00b0*/  ULDC UR4, c[0x0][0x150] ;  /* 0x0000540000047ab9 */ /* 0x000fe20000000800 */
[----:B------:R-:W-:Y:S02]  /*00c0*/  LEA.HI R3, R3, R0, RZ, 0x8 ;  /* 0x0000000003037211 */ /* 0x000fe400078f40ff */
[----:B--2---:R-:W-:Y:S01]  /*00d0*/  SHF.R.U32.HI R71, RZ, 0x6, R67 ;  /* 0x00000006ff477819 */ /* 0x004fe20000011643 */
[----:B------:R-:W-:Y:S01]  /*00e0*/  FMUL R5, R5, UR4 ;  /* 0x0000000405057c20 */ /* 0x000fe20008400000 */
[----:B------:R-:W-:Y:S01]  /*00f0*/  SHF.R.S32.HI R3, RZ, 0x8, R3 ;  /* 0x00000008ff037819 */ /* 0x000fe20000011403 */
[----:B----4-:R-:W-:Y:S01]  /*0100*/  VIADD R177, R177, 0x3f ;  /* 0x0000003fb1b17836 */ /* 0x010fe20000000000 */
[----:B------:R-:W-:-:S03]  /*0110*/  SGXT.U32 R71, R71, 0x1 ;  /* 0x000000014747781a */ /* 0x000fc60000000000 */
[----:B------:R-:W-:Y:S01]  /*0120*/  IMAD.SHL.U32 R4, R3, 0x8, RZ ;  /* 0x0000000803047824 */ /* 0x000fe200078e00ff */
[----:B------:R-:W2:Y:S01]  /*0130*/  F2I.U32.TRUNC.NTZ R5, R5 ;  /* 0x0000000500057305 */ /* 0x000ea2000020f000 */
[----:B------:R-:W-:-:S03]  /*0140*/  LOP3.LUT R178, R67, 0x3f, RZ, 0xc0, !PT ;  /* 0x0000003f43b27812 */ /* 0x000fc600078ec0ff */
[----:B------:R-:W-:-:S04]  /*0150*/  IABS R7, R4 ;  /* 0x0000000400077213 */ /* 0x000fc80000000000 */
[----:B------:R-:W3:Y:S01]  /*0160*/  I2F.RP R0, R7 ;  /* 0x0000000700007306 */ /* 0x000ee20000209400 */
[----:B--2---:R-:W-:-:S07]  /*0170*/  IABS R11, R5 ;  /* 0x00000005000b7213 */ /* 0x004fce0000000000 */
[----:B---3--:R-:W2:Y:S02]  /*0180*/  MUFU.RCP R0, R0 ;  /* 0x0000000000007308 */ /* 0x008ea40000001000 */
[----:B--2---:R-:W-:Y:S01]  /*0190*/  VIADD R2, R0, 0xffffffe ;  /* 0x0ffffffe00027836 */ /* 0x004fe20000000000 */
[----:B------:R-:W-:-:S05]  /*01a0*/  IABS R0, R4 ;  /* 0x0000000400007213 */ /* 0x000fca0000000000 */
[----:B------:R2:W3:Y:S01]  /*01b0*/  F2I.FTZ.U32.TRUNC.NTZ R3, R2 ;  /* 0x0000000200037305 */ /* 0x0004e2000021f000 */
[----:B------:R-:W-:Y:S02]  /*01c0*/  IMAD.MOV R0, RZ, RZ, -R0 ;  /* 0x000000ffff007224 */ /* 0x000fe400078e0a00 */
[----:B--2---:R-:W-:Y:S02]  /*01d0*/  IMAD.MOV.U32 R2, RZ, RZ, RZ ;  /* 0x000000ffff027224 */ /* 0x004fe400078e00ff */
[----:B---3--:R-:W-:-:S04]  /*01e0*/  IMAD.MOV R6, RZ, RZ, -R3 ;  /* 0x000000ffff067224 */ /* 0x008fc800078e0a03 */
[----:B------:R-:W-:-:S04]  /*01f0*/  IMAD R9, R6, R7, RZ ;  /* 0x0000000706097224 */ /* 0x000fc800078e02ff */
[----:B------:R-:W-:-:S06]  /*0200*/  IMAD.HI.U32 R2, R3, R9, R2 ;  /* 0x0000000903027227 */ /* 0x000fcc00078e0002 */
[----:B------:R-:W-:-:S04]  /*0210*/  IMAD.HI.U32 R2, R2, R11, RZ ;  /* 0x0000000b02027227 */ /* 0x000fc800078e00ff */
[----:B------:R-:W-:-:S05]  /*0220*/  IMAD R0, R2, R0, R11 ;  /* 0x0000000002007224 */ /* 0x000fca00078e020b */
[----:B------:R-:W-:-:S13]  /*0230*/  ISETP.GT.U32.AND P1, PT, R7, R0, PT ;  /* 0x000000000700720c */ /* 0x000fda0003f24070 */
[----:B------:R-:W-:Y:S02]  /*0240*/  @!P1 IMAD.IADD R0, R0, 0x1, -R7 ;  /* 0x0000000100009824 */ /* 0x000fe400078e0a07 */
[----:B------:R-:W-:Y:S01]  /*0250*/  @!P1 VIADD R2, R2, 0x1 ;  /* 0x0000000102029836 */ /* 0x000fe20000000000 */
[----:B------:R-:W-:Y:S02]  /*0260*/  ISETP.NE.AND P1, PT, R4, RZ, PT ;  /* 0x000000ff0400720c */ /* 0x000fe40003f25270 */
[----:B------:R-:W-:Y:S02]  /*0270*/  ISETP.GE.U32.AND P0, PT, R0, R7, PT ;  /* 0x000000070000720c */ /* 0x000fe40003f06070 */
[----:B------:R-:W-:-:S04]  /*0280*/  LOP3.LUT R0, R5, R4, RZ, 0x3c, !PT ;  /* 0x0000000405007212 */ /* 0x000fc800078e3cff */
[----:B------:R-:W-:Y:S01]  /*0290*/  ISETP.GE.AND P2, PT, R0, RZ, PT ;  /* 0x000000ff0000720c */ /* 0x000fe20003f46270 */
[----:B------:R-:W-:-:S05]  /*02a0*/  VIADD R0, R38, 0x3f ;  /* 0x0000003f26007836 */ /* 0x000fca0000000000 */
[----:B------:R-:W-:Y:S01]  /*02b0*/  SHF.R.S32.HI R3, RZ, 0x1f, R0 ;  /* 0x0000001fff037819 */ /* 0x000fe20000011400 */
[----:B------:R-:W-:-:S03]  /*02c0*/  @P0 VIADD R2, R2, 0x1 ;  /* 0x0000000102020836 */ /* 0x000fc60000000000 */
[----:B------:R-:W-:-:S03]  /*02d0*/  LEA.HI R3, R3, R0, RZ, 0x6 ;  /* 0x0000000003037211 */ /* 0x000fc600078f30ff */
[----:B------:R-:W-:Y:S01]  /*02e0*/  @!P2 IMAD.MOV R2, RZ, RZ, -R2 ;  /* 0x000000ffff02a224 */ /* 0x000fe200078e0a02 */
[----:B------:R-:W-:-:S05]  /*02f0*/  @!P1 LOP3.LUT R2, RZ, R4, RZ, 0x33, !PT ;  /* 0x00000004ff029212 */ /* 0x000fca00078e33ff */
[----:B------:R-:W-:Y:S02]  /*0300*/  IMAD.SHL.U32 R25, R2, 0x8, RZ ;  /* 0x0000000802197824 */ /* 0x000fe400078e00ff */
[----:B------:R-:W-:-:S03]  /*0310*/  IMAD.MOV R2, RZ, RZ, -R2 ;  /* 0x000000ffff027224 */ /* 0x000fc600078e0a02 */
[----:B------:R-:W-:Y:S01]  /*0320*/  LEA.HI.SX32 R3, R3, -R25, 0x1a ;  /* 0x8000001903037211 */ /* 0x000fe200078fd2ff */
[----:B------:R-:W-:-:S03]  /*0330*/  IMAD R11, R4, R2, R5 ;  /* 0x00000002040b7224 */ /* 0x000fc600078e0205 */
[----:B------:R-:W-:Y:S02]  /*0340*/  VIMNMX R6, R3, 0x8, PT ;  /* 0x0000000803067848 */ /* 0x000fe40003fe0100 */
[----:B------:R-:W-:Y:S02]  /*0350*/  IABS R9, R11 ;  /* 0x0000000b00097213 */ /* 0x000fe40000000000 */
[-C--:B------:R-:W-:Y:S02]  /*0360*/  IABS R7, R6.reuse ;  /* 0x0000000600077213 */ /* 0x080fe40000000000 */
[----:B------:R-:W-:Y:S02]  /*0370*/  IABS R4, R6 ;  /* 0x0000000600047213 */ /* 0x000fe40000000000 */
[----:B------:R-:W2:Y:S01]  /*0380*/  I2F.RP R0, R7 ;  /* 0x0000000700007306 */ /* 0x000ea20000209400 */
[C---:B------:R-:W-:Y:S02]  /*0390*/  R2UR UR5, R6.reuse ;  /* 0x00000000060572ca */ /* 0x040fe400000e0000 */
[----:B------:R-:W-:-:S11]  /*03a0*/  R2UR UR6, R6 ;  /* 0x00000000060672ca */ /* 0x000fd600000e0000 */
[----:B------:R-:W-:Y:S01]  /*03b0*/  UISETP.NE.AND UP0, UPT, UR5, URZ, UPT ;  /* 0x0000003f0500728c */ /* 0x000fe2000bf05270 */
[----:B--2---:R-:W2:Y:S01]  /*03c0*/  MUFU.RCP R0, R0 ;  /* 0x0000000000007308 */ /* 0x004ea20000001000 */
[----:B-1----:R-:W-:-:S04]  /*03d0*/  USHF.L.U32 UR5, UR10, 0x6, URZ ;  /* 0x000000060a057899 */ /* 0x002fc8000800063f */
[----:B------:R-:W-:Y:S01]  /*03e0*/  ULOP3.LUT UR5, UR5, 0xc0, URZ, 0xc0, !UPT ;  /* 0x000000c005057892 */ /* 0x000fe2000f8ec03f */
[----:B--2---:R-:W-:Y:S02]  /*03f0*/  VIADD R3, R0, 0xffffffe ;  /* 0x0ffffffe00037836 */ /* 0x004fe40000000000 */
[----:B------:R-:W-:-:S04]  /*0400*/  IMAD.MOV R0, RZ, RZ, -R4 ;  /* 0x000000ffff007224 */ /* 0x000fc800078e0a04 */
[----:B------:R-:W1:Y:S02]  /*0410*/  F2I.FTZ.U32.TRUNC.NTZ R3, R3 ;  /* 0x0000000300037305 */ /* 0x000e64000021f000 */
[----:B-1----:R-:W-:-:S04]  /*0420*/  IMAD.MOV R8, RZ, RZ, -R3 ;  /* 0x000000ffff087224 */ /* 0x002fc800078e0a03 */
[----:B------:R-:W-:-:S04]  /*0430*/  IMAD.MOV.U32 R2, RZ, RZ, R8 ;  /* 0x000000ffff027224 */ /* 0x000fc800078e0008 */
[----:B------:R-:W-:Y:S02]  /*0440*/  IMAD R5, R2, R7, RZ ;  /* 0x0000000702057224 */ /* 0x000fe400078e02ff */
[----:B------:R-:W-:-:S04]  /*0450*/  IMAD.MOV.U32 R2, RZ, RZ, RZ ;  /* 0x000000ffff027224 */ /* 0x000fc800078e00ff */
[----:B------:R-:W-:-:S06]  /*0460*/  IMAD.HI.U32 R2, R3, R5, R2 ;  /* 0x0000000503027227 */ /* 0x000fcc00078e0002 */
[----:B------:R-:W-:-:S04]  /*0470*/  IMAD.HI.U32 R2, R2, R9, RZ ;  /* 0x0000000902027227 */ /* 0x000fc800078e00ff */
[----:B------:R-:W-:-:S05]  /*0480*/  IMAD R0, R2, R0, R9 ;  /* 0x0000000002007224 */ /* 0x000fca00078e0209 */
[----:B------:R-:W-:-:S13]  /*0490*/  ISETP.GT.U32.AND P1, PT, R7, R0, PT ;  /* 0x000000000700720c */ /* 0x000fda0003f24070 */
[----:B------:R-:W-:Y:S02]  /*04a0*/  @!P1 IMAD.IADD R0, R0, 0x1, -R7 ;  /* 0x0000000100009824 */ /* 0x000fe400078e0a07 */
[----:B------:R-:W-:-:S03]  /*04b0*/  @!P1 VIADD R2, R2, 0x1 ;  /* 0x0000000102029836 */ /* 0x000fc60000000000 */
[----:B------:R-:W-:Y:S02]  /*04c0*/  ISETP.GE.U32.AND P0, PT, R0, R7, PT ;  /* 0x000000070000720c */ /* 0x000fe40003f06070 */
[----:B------:R-:W-:-:S04]  /*04d0*/  LOP3.LUT R0, R11, R6, RZ, 0x3c, !PT ;  /* 0x000000060b007212 */ /* 0x000fc800078e3cff */
[----:B------:R-:W-:-:S07]  /*04e0*/  ISETP.GE.AND P2, PT, R0, RZ, PT ;  /* 0x000000ff0000720c */ /* 0x000fce0003f46270 */
[----:B------:R-:W-:Y:S01]  /*04f0*/  @P0 VIADD R2, R2, 0x1 ;  /* 0x0000000102020836 */ /* 0x000fe20000000000 */
[----:B------:R-:W-:-:S05]  /*0500*/  ISETP.GT.AND P0, PT, R177, 0x3f, PT ;  /* 0x0000003fb100780c */ /* 0x000fca0003f04270 */
[----:B------:R-:W-:-:S05]  /*0510*/  @!P2 IMAD.MOV R2, RZ, RZ, -R2 ;  /* 0x000000ffff02a224 */ /* 0x000fca00078e0a02 */
[----:B------:R-:W-:Y:S02]  /*0520*/  R2UR UR4, R2 ;  /* 0x00000000020472ca */ /* 0x000fe400000e0000 */
[----:B------:R-:W-:-:S07]  /*0530*/  LOP3.LUT R2, R67, 0x7f, RZ, 0xc0, !PT ;  /* 0x0000007f43027812 */ /* 0x000fce00078ec0ff */
[----:B------:R-:W-:-:S04]  /*0540*/  @!UP0 ULOP3.LUT UR4, URZ, UR6, URZ, 0x33, !UPT ;  /* 0x000000063f048292 */ /* 0x000fc8000f8e333f */
[----:B------:R-:W-:Y:S02]  /*0550*/  UIADD3 UR6, -UR4, URZ, URZ ;  /* 0x0000003f04067290 */ /* 0x000fe4000fffe13f */
[----:B------:R-:W-:-:S03]  /*0560*/  ULEA UR5, UR4, UR5, 0x8 ;  /* 0x0000000504057291 */ /* 0x000fc6000f8e403f */
[----:B------:R-:W-:Y:S01]  /*0570*/  UMOV UR4, 0x400 ;  /* 0x0000040000047882 */ /* 0x000fe20000000000 */
[----:B------:R-:W-:Y:S01]  /*0580*/  IMAD R0, R6, UR6, R11 ;  /* 0x0000000606007c24 */ /* 0x000fe2000f8e020b */
[----:B------:R-:W-:-:S03]  /*0590*/  ULEA UR10, UR10, UR4, 0x18 ;  /* 0x000000040a0a7291 */ /* 0x000fc6000f8ec03f */
[----:B------:R-:W-:Y:S01]  /*05a0*/  IMAD.IADD R25, R25, 0x1, R0 ;  /* 0x0000000119197824 */ /* 0x000fe200078e0200 */
[----:B------:R-:W-:-:S03]  /*05b0*/  LOP3.LUT R0, R71, UR5, RZ, 0xfc, !PT ;  /* 0x0000000547007c12 */ /* 0x000fc6000f8efcff */
[----:B------:R-:W-:Y:S01]  /*05c0*/  IMAD R66, R25, 0x40, R178 ;  /* 0x0000004019427824 */ /* 0x000fe200078e02b2 */
[C---:B------:R-:W-:Y:S02]  /*05d0*/  LOP3.LUT R3, R0.reuse, 0x2, RZ, 0xfc, !PT ;  /* 0x0000000200037812 */ /* 0x040fe400078efcff */
[C---:B------:R-:W-:Y:S02]  /*05e0*/  LOP3.LUT R4, R0.reuse, 0x4, RZ, 0xfc, !PT ;  /* 0x0000000400047812 */ /* 0x040fe400078efcff */
[C---:B------:R-:W-:Y:S02]  /*05f0*/  LOP3.LUT R5, R0.reuse, 0x6, RZ, 0xfc, !PT ;  /* 0x0000000600057812 */ /* 0x040fe400078efcff */
[C---:B------:R-:W-:Y:S02]  /*0600*/  LOP3.LUT R6, R0.reuse, 0x8, RZ, 0xfc, !PT ;  /* 0x0000000800067812 */ /* 0x040fe400078efcff */
[C---:B------:R-:W-:Y:S02]  /*0610*/  LOP3.LUT R7, R0.reuse, 0xa, RZ, 0xfc, !PT ;  /* 0x0000000a00077812 */ /* 0x040fe400078efcff */
[----:B------:R-:W-:-:S02]  /*0620*/  LOP3.LUT R8, R0, 0xc, RZ, 0xfc, !PT ;  /* 0x0000000c00087812 */ /* 0x000fc400078efcff */
        /* <DEDUP_REMOVED lines=24> */
[----:B------:R-:W-:Y:S01]  /*07b0*/  LOP3.LUT R65, R0, 0x3e, RZ, 0xfc, !PT ;  /* 0x0000003e00417812 */ /* 0x000fe200078efcff */
[----:B0-----:R-:W-:Y:S06]  /*07c0*/  @P0 BRA `(.L_x_0) ;  /* 0x0000000000480947 */ /* 0x001fec0003800000 */
[----:B------:R-:W-:Y:S01]  /*07d0*/  IMAD.SHL.U32 R67, R67, 0x8, RZ ;  /* 0x0000000843437824 */ /* 0x000fe200078e00ff */
[----:B------:R-:W-:Y:S02]  /*07e0*/  CS2R R24, SRZ ;  /* 0x0000000000187805 */ /* 0x000fe4000001ff00 */
[----:B------:R-:W-:Y:S02]  /*07f0*/  CS2R R26, SRZ ;  /* 0x00000000001a7805 */ /* 0x000fe4000001ff00 */
[----:B------:R-:W-:Y:S02]  /*0800*/  CS2R R28, SRZ ;  /* 0x00000000001c7805 */ /* 0x000fe4000001ff00 */
[----:B------:R-:W-:Y:S02]  /*0810*/  CS2R R30, SRZ ;  /* 0x00000000001e7805 */ /* 0x000fe4000001ff00 */
[----:B------:R-:W-:Y:S02]  /*0820*/  CS2R R32, SRZ ;  /* 0x0000000000207805 */ /* 0x000fe4000001ff00 */
[----:B------:R-:W-:-:S02]  /*0830*/  CS2R R34, SRZ ;  /* 0x0000000000227805 */ /* 0x000fc4000001ff00 */
        /* <DEDUP_REMOVED lines=9> */
[----:B------:R-:W-:Y:S01]  /*08d0*/  CS2R R54, SRZ ;  /* 0x0000000000367805 */ /* 0x000fe2000001ff00 */
[----:B------:R-:W-:Y:S06]  /*08e0*/  BRA `(.L_x_1) ;  /* 0x0000004400387947 */ /* 0x000fec0003800000 */
.L_x_0:
[----:B------:R-:W-:Y:S01]  /*08f0*/  IABS R73, R39 ;  /* 0x0000002700497213 */ /* 0x000fe20000000000 */
[----:B------:R-:W-:Y:S01]  /*0900*/  ULDC UR4, c[0x0][0x240] ;  /* 0x0000900000047ab9 */ /* 0x000fe20000000800 */
[----:B------:R-:W-:Y:S01]  /*0910*/  IABS R79, R38 ;  /* 0x00000026004f7213 */ /* 0x000fe20000000000 */
[----:B------:R-:W-:Y:S01]  /*0920*/  ULDC.64 UR12, c[0x0][0x218] ;  /* 0x00008600000c7ab9 */ /* 0x000fe20000000a00 */
[----:B------:R-:W0:Y:S01]  /*0930*/  I2F.RP R28, R73 ;  /* 0x00000049001c7306 */ /* 0x000e220000209400 */
[----:B------:R-:W-:Y:S01]  /*0940*/  IABS R34, R61 ;  /* 0x0000003d00227213 */ /* 0x000fe20000000000 */
[----:B------:R-:W1:Y:S01]  /*0950*/  LDC R140, c[0x0][0x238] ;  /* 0x00008e00ff8c7b82 */ /* 0x000e620000000800 */
[----:B------:R-:W-:Y:S01]  /*0960*/  IABS R36, R59 ;  /* 0x0000003b00247213 */ /* 0x000fe20000000000 */
[----:B------:R-:W-:Y:S01]  /*0970*/  ULDC UR5, c[0x0][0x234] ;  /* 0x00008d0000057ab9 */ /* 0x000fe20000000800 */
[----:B------:R-:W-:Y:S01]  /*0980*/  IABS R41, R56 ;  /* 0x0000003800297213 */ /* 0x000fe20000000000 */
[----:B------:R-:W-:Y:S01]  /*0990*/  ULDC.64 UR8, c[0x0][0x210] ;  /* 0x0000840000087ab9 */ /* 0x000fe20000000a00 */
[----:B------:R-:W-:Y:S01]  /*09a0*/  IABS R43, R22 ;  /* 0x00000016002b7213 */ /* 0x000fe20000000000 */
[----:B------:R-:W2:Y:S01]  /*09b0*/  I2F.RP R29, R79 ;  /* 0x0000004f001d7306 */ /* 0x000ea20000209400 */
[----:B------:R-:W-:Y:S01]  /*09c0*/  IABS R46, R19 ;  /* 0x00000013002e7213 */ /* 0x000fe20000000000 */
[----:B------:R-:W-:Y:S01]  /*09d0*/  ULDC UR6, c[0x0][0x23c] ;  /* 0x00008f0000067ab9 */ /* 0x000fe20000000800 */
[----:B------:R-:W-:Y:S01]  /*09e0*/  IABS R48, R17 ;  /* 0x0000001100307213 */ /* 0x000fe20000000000 */
[----:B------:R-:W-:Y:S01]  /*09f0*/  USHF.L.U32 UR18, UR6, 0x6, URZ ;  /* 0x0000000606127899 */ /* 0x000fe2000800063f */
[----:B------:R-:W-:Y:S01]  /*0a00*/  IABS R51, R14 ;  /* 0x0000000e00337213 */ /* 0x000fe20000000000 */
[----:B------:R-:W-:Y:S01]  /*0a10*/  IMAD R178, R178, UR6, RZ ;  /* 0x00000006b2b27c24 */ /* 0x000fe2000f8e02ff */
[----:B------:R-:W-:Y:S01]  /*0a20*/  IABS R53, R12 ;  /* 0x0000000c00357213 */ /* 0x000fe20000000000 */
[----:B0-----:R-:W0:Y:S01]  /*0a30*/  MUFU.RCP R28, R28 ;  /* 0x0000001c001c7308 */ /* 0x001e220000001000 */
[----:B------:R-:W-:Y:S01]  /*0a40*/  IABS R68, R9 ;  /* 0x0000000900447213 */ /* 0x000fe20000000000 */
[----:B------:R-:W-:Y:S01]  /*0a50*/  UMOV UR7, URZ ;  /* 0x0000003f00077c82 */ /* 0x000fe20008000000 */
[----:B------:R-:W-:-:S02]  /*0a60*/  IABS R70, R7 ;  /* 0x0000000700467213 */ /* 0x000fc40000000000 */
[----:B------:R-:W-:Y:S02]  /*0a70*/  IABS R33, R62 ;  /* 0x0000003e00217213 */ /* 0x000fe40000000000 */
[----:B------:R-:W-:Y:S01]  /*0a80*/  IABS R76, R0 ;  /* 0x00000000004c7213 */ /* 0x000fe20000000000 */
[----:B--2---:R-:W2:Y:S01]  /*0a90*/  MUFU.RCP R29, R29 ;  /* 0x0000001d001d7308 */ /* 0x004ea20000001000 */
[----:B------:R-:W-:Y:S02]  /*0aa0*/  IABS R35, R60 ;  /* 0x0000003c00237213 */ /* 0x000fe40000000000 */
[----:B------:R-:W-:Y:S02]  /*0ab0*/  IABS R37, R58 ;  /* 0x0000003a00257213 */ /* 0x000fe40000000000 */
[----:B------:R-:W-:Y:S02]  /*0ac0*/  IABS R40, R57 ;  /* 0x0000003900287213 */ /* 0x000fe40000000000 */
[----:B------:R-:W-:Y:S01]  /*0ad0*/  IABS R42, R23 ;  /* 0x00000017002a7213 */ /* 0x000fe20000000000 */
[----:B0-----:R-:W-:Y:S01]  /*0ae0*/  VIADD R24, R28, 0xffffffe ;  /* 0x0ffffffe1c187836 */ /* 0x001fe20000000000 */
[----:B------:R-:W-:-:S02]  /*0af0*/  IABS R28, R65 ;  /* 0x00000041001c7213 */ /* 0x000fc40000000000 */
[----:B------:R-:W-:Y:S01]  /*0b00*/  IABS R44, R21 ;  /* 0x00000015002c7213 */ /* 0x000fe20000000000 */
[----:B------:R0:W3:Y:S01]  /*0b10*/  F2I.FTZ.U32.TRUNC.NTZ R25, R24 ;  /* 0x0000001800197305 */ /* 0x0000e2000021f000 */
[----:B------:R-:W-:Y:S02]  /*0b20*/  IABS R45, R20 ;  /* 0x00000014002d7213 */ /* 0x000fe40000000000 */
[----:B------:R-:W-:Y:S01]  /*0b30*/  IABS R47, R18 ;  /* 0x00000012002f7213 */ /* 0x000fe20000000000 */
[----:B--2---:R-:W-:Y:S01]  /*0b40*/  VIADD R26, R29, 0xffffffe ;  /* 0x0ffffffe1d1a7836 */ /* 0x004fe20000000000 */
[----:B------:R-:W-:Y:S02]  /*0b50*/  IABS R49, R16 ;  /* 0x0000001000317213 */ /* 0x000fe40000000000 */
[----:B------:R-:W-:Y:S01]  /*0b60*/  IABS R50, R15 ;  /* 0x0000000f00327213 */ /* 0x000fe20000000000 */
[----:B------:R2:W4:Y:S01]  /*0b70*/  F2I.FTZ.U32.TRUNC.NTZ R27, R26 ;  /* 0x0000001a001b7305 */ /* 0x000522000021f000 */
[----:B0-----:R-:W-:Y:S01]  /*0b80*/  IMAD.MOV.U32 R24, RZ, RZ, RZ ;  /* 0x000000ffff187224 */ /* 0x001fe200078e00ff */
[----:B------:R-:W-:-:S02]  /*0b90*/  IABS R52, R13 ;  /* 0x0000000d00347213 */ /* 0x000fc40000000000 */
[----:B------:R-:W-:Y:S02]  /*0ba0*/  IABS R54, R11 ;  /* 0x0000000b00367213 */ /* 0x000fe40000000000 */
[----:B------:R-:W-:Y:S01]  /*0bb0*/  IABS R55, R10 ;  /* 0x0000000a00377213 */ /* 0x000fe20000000000 */
[----:B---3--:R-:W-:Y:S01]  /*0bc0*/  IMAD.MOV R30, RZ, RZ, -R25 ;  /* 0x000000ffff1e7224 */ /* 0x008fe200078e0a19 */
[----:B------:R-:W-:Y:S01]  /*0bd0*/  IABS R69, R8 ;  /* 0x0000000800457213 */ /* 0x000fe20000000000 */
[----:B--2---:R-:W-:Y:S01]  /*0be0*/  IMAD.MOV.U32 R26, RZ, RZ, RZ ;  /* 0x000000ffff1a7224 */ /* 0x004fe200078e00ff */
[----:B------:R-:W-:Y:S01]  /*0bf0*/  IABS R74, R6 ;  /* 0x00000006004a7213 */ /* 0x000fe20000000000 */
[----:B------:R-:W-:Y:S01]  /*0c00*/  IMAD R31, R30, R73, RZ ;  /* 0x000000491e1f7224 */ /* 0x000fe200078e02ff */
[----:B------:R-:W-:Y:S02]  /*0c10*/  IABS R30, R64 ;  /* 0x00000040001e7213 */ /* 0x000fe40000000000 */
[----:B------:R-:W-:Y:S01]  /*0c20*/  IABS R75, R5 ;  /* 0x00000005004b7213 */ /* 0x000fe20000000000 */
[----:B----4-:R-:W-:Y:S01]  /*0c30*/  IMAD.MOV R32, RZ, RZ, -R27 ;  /* 0x000000ffff207224 */ /* 0x010fe200078e0a1b */
[----:B------:R-:W-:Y:S01]  /*0c40*/  LEA.HI R179, R67, 0x3e, RZ, 0x1a ;  /* 0x0000003e43b37811 */ /* 0x000fe200078fd0ff */
[----:B------:R-:W-:Y:S01]  /*0c50*/  IMAD.HI.U32 R24, R25, R31, R24 ;  /* 0x0000001f19187227 */ /* 0x000fe200078e0018 */
[----:B------:R-:W-:-:S02]  /*0c60*/  IABS R31, R63 ;  /* 0x0000003f001f7213 */ /* 0x000fc40000000000 */
[C---:B------:R-:W-:Y:S01]  /*0c70*/  LEA.HI R181, R67.reuse, 0x2e, RZ, 0x1a ;  /* 0x0000002e43b57811 */ /* 0x040fe200078fd0ff */
[----:B------:R-:W-:Y:S01]  /*0c80*/  IMAD R29, R32, R79, RZ ;  /* 0x0000004f201d7224 */ /* 0x000fe200078e02ff */
[C---:B------:R-:W-:Y:S01]  /*0c90*/  LEA.HI R99, R67.reuse, 0x1e, RZ, 0x1a ;  /* 0x0000001e43637811 */ /* 0x040fe200078fd0ff */
[C---:B------:R-:W-:Y:S01]  /*0ca0*/  IMAD.HI.U32 R25, R24.reuse, R28, RZ ;  /* 0x0000001c18197227 */ /* 0x040fe200078e00ff */
[----:B------:R-:W-:Y:S02]  /*0cb0*/  LEA.HI R98, R67, 0xe, RZ, 0x1a ;  /* 0x0000000e43627811 */ /* 0x000fe400078fd0ff */
[----:B------:R-:W-:Y:S01]  /*0cc0*/  LOP3.LUT R97, R71, 0x3c, RZ, 0xfc, !PT ;  /* 0x0000003c47617812 */ /* 0x000fe200078efcff */
[----:B------:R-:W-:Y:S01]  /*0cd0*/  IMAD.HI.U32 R72, R27, R29, R26 ;  /* 0x0000001d1b487227 */ /* 0x000fe200078e001a */
[C---:B------:R-:W-:Y:S02]  /*0ce0*/  LOP3.LUT R96, R71.reuse, 0x3a, RZ, 0xfc, !PT ;  /* 0x0000003a47607812 */ /* 0x040fe400078efcff */
[C---:B------:R-:W-:Y:S01]  /*0cf0*/  LOP3.LUT R95, R71.reuse, 0x38, RZ, 0xfc, !PT ;  /* 0x00000038475f7812 */ /* 0x040fe200078efcff */
[----:B------:R-:W-:Y:S01]  /*0d00*/  IMAD.HI.U32 R27, R24, R31, RZ ;  /* 0x0000001f181b7227 */ /* 0x000fe200078e00ff */
[----:B------:R-:W-:-:S02]  /*0d10*/  LOP3.LUT R94, R71, 0x36, RZ, 0xfc, !PT ;  /* 0x00000036475e7812 */ /* 0x000fc400078efcff */
[C---:B------:R-:W-:Y:S01]  /*0d20*/  LOP3.LUT R93, R71.reuse, 0x34, RZ, 0xfc, !PT ;  /* 0x00000034475d7812 */ /* 0x040fe200078efcff */
[C---:B------:R-:W-:Y:S01]  /*0d30*/  IMAD.HI.U32 R29, R24.reuse, R34, RZ ;  /* 0x00000022181d7227 */ /* 0x040fe200078e00ff */
[C---:B------:R-:W-:Y:S02]  /*0d40*/  LOP3.LUT R92, R71.reuse, 0x32, RZ, 0xfc, !PT ;  /* 0x00000032475c7812 */ /* 0x040fe400078efcff */
[C---:B------:R-:W-:Y:S01]  /*0d50*/  LOP3.LUT R91, R71.reuse, 0x30, RZ, 0xfc, !PT ;  /* 0x00000030475b7812 */ /* 0x040fe200078efcff */
[----:B------:R-:W-:Y:S01]  /*0d60*/  IMAD.MOV R32, RZ, RZ, -R27 ;  /* 0x000000ffff207224 */ /* 0x000fe200078e0a1b */
[C---:B------:R-:W-:Y:S01]  /*0d70*/  LOP3.LUT R90, R71.reuse, 0x2c, RZ, 0xfc, !PT ;  /* 0x0000002c475a7812 */ /* 0x040fe200078efcff */
[----:B------:R-:W-:Y:S01]  /*0d80*/  IMAD.MOV R29, RZ, RZ, -R29 ;  /* 0x000000ffff1d7224 */ /* 0x000fe200078e0a1d */
[----:B------:R-:W-:Y:S01]  /*0d90*/  LOP3.LUT R89, R71, 0x2a, RZ, 0xfc, !PT ;  /* 0x0000002a47597812 */ /* 0x000fe200078efcff */
[----:B------:R-:W-:Y:S01]  /*0da0*/  IMAD R27, R73, R32, R31 ;  /* 0x00000020491b7224 */ /* 0x000fe200078e021f */
[----:B------:R-:W-:Y:S01]  /*0db0*/  LOP3.LUT R88, R71, 0x28, RZ, 0xfc, !PT ;  /* 0x0000002847587812 */ /* 0x000fe200078efcff */
[----:B------:R-:W-:Y:S01]  /*0dc0*/  IMAD R29, R73, R29, R34 ;  /* 0x0000001d491d7224 */ /* 0x000fe200078e0222 */
[----:B------:R-:W-:Y:S01]  /*0dd0*/  LOP3.LUT R87, R71, 0x26, RZ, 0xfc, !PT ;  /* 0x0000002647577812 */ /* 0x000fe200078efcff */
[----:B------:R-:W-:Y:S01]  /*0de0*/  IMAD.HI.U32 R31, R24, R36, RZ ;  /* 0x00000024181f7227 */ /* 0x000fe200078e00ff */
[----:B------:R-:W-:-:S02]  /*0df0*/  ISETP.GT.U32.AND P1, PT, R73, R27, PT ;  /* 0x0000001b4900720c */ /* 0x000fc40003f24070 */
[----:B------:R-:W-:Y:S01]  /*0e00*/  ISETP.GT.U32.AND P3, PT, R73, R29, PT ;  /* 0x0000001d4900720c */ /* 0x000fe20003f64070 */
        /* <DEDUP_REMOVED lines=10> */
[C---:B------:R-:W-:Y:S01]  /*0eb0*/  LOP3.LUT R81, R71.reuse, 0x18, RZ, 0xfc, !PT ;  /* 0x0000001847517812 */ /* 0x040fe200078efcff */
[----:B------:R-:W-:Y:S01]  /*0ec0*/  IMAD.HI.U32 R36, R24, R43, RZ ;  /* 0x0000002b18247227 */ /* 0x000fe200078e00ff */
[----:B------:R-:W-:-:S02]  /*0ed0*/  LOP3.LUT R80, R71, 0x16, RZ, 0xfc, !PT ;  /* 0x0000001647507812 */ /* 0x000fc400078efcff */
[----:B------:R-:W-:Y:S01]  /*0ee0*/  LOP3.LUT R78, R71, 0x12, RZ, 0xfc, !PT ;  /* 0x00000012474e7812 */ /* 0x000fe200078efcff */
[----:B------:R-:W-:-:S04]  /*0ef0*/  IMAD.HI.U32 R41, R24, R46, RZ ;  /* 0x0000002e18297227 */ /* 0x000fc800078e00ff */
[----:B------:R-:W-:Y:S02]  /*0f00*/  IMAD.MOV R36, RZ, RZ, -R36 ;  /* 0x000000ffff247224 */ /* 0x000fe400078e0a24 */
[----:B------:R-:W-:Y:S02]  /*0f10*/  IMAD.MOV R41, RZ, RZ, -R41 ;  /* 0x000000ffff297224 */ /* 0x000fe400078e0a29 */
[C---:B------:R-:W-:Y:S02]  /*0f20*/  IMAD R36, R73.reuse, R36, R43 ;  /* 0x0000002449247224 */ /* 0x040fe400078e022b */
[----:B------:R-:W-:Y:S02]  /*0f30*/  IMAD R41, R73, R41, R46 ;  /* 0x0000002949297224 */ /* 0x000fe400078e022e */
[----:B------:R-:W-:-:S04]  /*0f40*/  IMAD.HI.U32 R43, R24, R48, RZ ;  /* 0x00000030182b7227 */ /* 0x000fc800078e00ff */
        /* <DEDUP_REMOVED lines=9> */
[----:B------:R-:W-:-:S04]  /*0fe0*/  IMAD.HI.U32 R26, R24, R30, RZ ;  /* 0x0000001e181a7227 */ /* 0x000fc800078e00ff */
[----:B------:R-:W-:Y:S02]  /*0ff0*/  IMAD.MOV R51, RZ, RZ, -R51 ;  /* 0x000000ffff337224 */ /* 0x000fe400078e0a33 */
[C---:B------:R-:W-:Y:S02]  /*1000*/  IMAD R48, R73.reuse, R48, R53 ;  /* 0x0000003049307224 */ /* 0x040fe400078e0235 */
[C---:B------:R-:W-:Y:S02]  /*1010*/  IMAD R25, R73.reuse, R25, R28 ;  /* 0x0000001949197224 */ /* 0x040fe400078e021c */
[----:B------:R-:W-:Y:S02]  /*1020*/  IMAD.MOV R26, RZ, RZ, -R26 ;  /* 0x000000ffff1a7224 */ /* 0x000fe400078e0a1a */
[C---:B------:R-:W-:Y:S01]  /*1030*/  IMAD R51, R73.reuse, R51, R68 ;  /* 0x0000003349337224 */ /* 0x040fe200078e0244 */
[----:B------:R-:W-:Y:S01]  /*1040*/  ISETP.GT.U32.AND P0, PT, R73, R25, PT ;  /* 0x000000194900720c */ /* 0x000fe20003f04070 */
[----:B------:R-:W-:-:S04]  /*1050*/  IMAD.HI.U32 R53, R24, R70, RZ ;  /* 0x0000004618357227 */ /* 0x000fc800078e00ff */
[----:B------:R-:W-:-:S04]  /*1060*/  IMAD.HI.U32 R28, R24, R33, RZ ;  /* 0x00000021181c7227 */ /* 0x000fc800078e00ff */
[----:B------:R-:W-:-:S04]  /*1070*/  IMAD.HI.U32 R68, R24, R76, RZ ;  /* 0x0000004c18447227 */ /* 0x000fc800078e00ff */
[C---:B------:R-:W-:Y:S02]  /*1080*/  IMAD R26, R73.reuse, R26, R30 ;  /* 0x0000001a491a7224 */ /* 0x040fe400078e021e */
[----:B------:R-:W-:Y:S02]  /*1090*/  IMAD.MOV R53, RZ, RZ, -R53 ;  /* 0x000000ffff357224 */ /* 0x000fe400078e0a35 */
[----:B------:R-:W-:Y:S01]  /*10a0*/  IMAD.MOV R28, RZ, RZ, -R28 ;  /* 0x000000ffff1c7224 */ /* 0x000fe200078e0a1c */
[----:B------:R-:W-:Y:S01]  /*10b0*/  ISETP.GT.U32.AND P5, PT, R73, R26, PT ;  /* 0x0000001a4900720c */ /* 0x000fe20003fa4070 */
[----:B------:R-:W-:-:S04]  /*10c0*/  IMAD.HI.U32 R30, R24, R35, RZ ;  /* 0x00000023181e7227 */ /* 0x000fc800078e00ff */
[----:B------:R-:W-:Y:S02]  /*10d0*/  IMAD.MOV R77, RZ, RZ, -R68 ;  /* 0x000000ffff4d7224 */ /* 0x000fe400078e0a44 */
[C---:B------:R-:W-:Y:S02]  /*10e0*/  IMAD R53, R73.reuse, R53, R70 ;  /* 0x0000003549357224 */ /* 0x040fe400078e0246 */
[C---:B------:R-:W-:Y:S02]  /*10f0*/  IMAD R28, R73.reuse, R28, R33 ;  /* 0x0000001c491c7224 */ /* 0x040fe400078e0221 */
[----:B------:R-:W-:Y:S02]  /*1100*/  IMAD.MOV R30, RZ, RZ, -R30 ;  /* 0x000000ffff1e7224 */ /* 0x000fe400078e0a1e */
[C---:B------:R-:W-:Y:S01]  /*1110*/  IMAD R70, R73.reuse, R77, R76 ;  /* 0x0000004d49467224 */ /* 0x040fe200078e024c */
[C---:B------:R-:W-:Y:S01]  /*1120*/  ISETP.GT.U32.AND P2, PT, R73.reuse, R28, PT ;  /* 0x0000001c4900720c */ /* 0x040fe20003f44070 */
[----:B------:R-:W-:Y:S01]  /*1130*/  IMAD R30, R73, R30, R35 ;  /* 0x0000001e491e7224 */ /* 0x000fe200078e0223 */
[----:B------:R-:W-:Y:S01]  /*1140*/  LOP3.LUT R77, R71, 0x10, RZ, 0xfc, !PT ;  /* 0x00000010474d7812 */ /* 0x000fe200078efcff */
[--C-:B------:R-:W-:Y:S01]  /*1150*/  @!P0 IMAD.IADD R25, R25, 0x1, -R73.reuse ;  /* 0x0000000119198824 */ /* 0x100fe200078e0a49 */
[----:B------:R-:W-:Y:S01]  /*1160*/  ISETP.GT.U32.AND P6, PT, R73, R70, PT ;  /* 0x000000464900720c */ /* 0x000fe20003fc4070 */
[----:B------:R-:W-:Y:S01]  /*1170*/  @!P1 IMAD.IADD R27, R27, 0x1, -R73 ;  /* 0x000000011b1b9824 */ /* 0x000fe200078e0a49 */
[C---:B------:R-:W-:Y:S01]  /*1180*/  ISETP.GT.U32.AND P4, PT, R73.reuse, R30, PT ;  /* 0x0000001e4900720c */ /* 0x040fe20003f84070 */
[----:B------:R-:W-:Y:S01]  /*1190*/  IMAD.HI.U32 R32, R24, R37, RZ ;  /* 0x0000002518207227 */ /* 0x000fe200078e00ff */
[----:B------:R-:W-:-:S02]  /*11a0*/  ISETP.GT.U32.AND P1, PT, R73, R25, PT ;  /* 0x000000194900720c */ /* 0x000fc40003f24070 */
[----:B------:R-:W-:Y:S01]  /*11b0*/  LOP3.LUT R76, R71, 0xc, RZ, 0xfc, !PT ;  /* 0x0000000c474c7812 */ /* 0x000fe200078efcff */
[--C-:B------:R-:W-:Y:S02]  /*11c0*/  @!P5 IMAD.IADD R26, R26, 0x1, -R73.reuse ;  /* 0x000000011a1ad824 */ /* 0x100fe400078e0a49 */
[--C-:B------:R-:W-:Y:S02]  /*11d0*/  @!P2 IMAD.IADD R28, R28, 0x1, -R73.reuse ;  /* 0x000000011c1ca824 */ /* 0x100fe400078e0a49 */
[----:B------:R-:W-:Y:S01]  /*11e0*/  IMAD.MOV R32, RZ, RZ, -R32 ;  /* 0x000000ffff207224 */ /* 0x000fe200078e0a20 */
[----:B------:R-:W-:Y:S01]  /*11f0*/  ISETP.GT.U32.AND P2, PT, R73, R26, PT ;  /* 0x0000001a4900720c */ /* 0x000fe20003f44070 */
[--C-:B------:R-:W-:Y:S02]  /*1200*/  @!P6 IMAD.IADD R70, R70, 0x1, -R73.reuse ;  /* 0x000000014646e824 */ /* 0x100fe400078e0a49 */
[--C-:B------:R-:W-:Y:S01]  /*1210*/  @!P3 IMAD.IADD R29, R29, 0x1, -R73.reuse ;  /* 0x000000011d1db824 */ /* 0x100fe200078e0a49 */
[C---:B------:R-:W-:Y:S01]  /*1220*/  ISETP.GT.U32.AND P3, PT, R73.reuse, R27, PT ;  /* 0x0000001b4900720c */ /* 0x040fe20003f64070 */
[----:B------:R-:W-:Y:S01]  /*1230*/  @!P4 IMAD.IADD R30, R30, 0x1, -R73 ;  /* 0x000000011e1ec824 */ /* 0x000fe200078e0a49 */
[C---:B------:R-:W-:Y:S01]  /*1240*/  ISETP.GT.U32.AND P0, PT, R73.reuse, R70, PT ;  /* 0x000000464900720c */ /* 0x040fe20003f04070 */
[----:B------:R-:W-:Y:S01]  /*1250*/  IMAD.HI.U32 R33, R24, R40, RZ ;  /* 0x0000002818217227 */ /* 0x000fe200078e00ff */
[----:B------:R-:W-:-:S02]  /*1260*/  ISETP.GT.U32.AND P4, PT, R73, R28, PT ;  /* 0x0000001c4900720c */ /* 0x000fc40003f84070 */
[C---:B------:R-:W-:Y:S01]  /*1270*/  ISETP.GT.U32.AND P5, PT, R73.reuse, R29, PT ;  /* 0x0000001d4900720c */ /* 0x040fe20003fa4070 */
[C---:B------:R-:W-:Y:S01]  /*1280*/  IMAD R32, R73.reuse, R32, R37 ;  /* 0x0000002049207224 */ /* 0x040fe200078e0225 */
[----:B------:R-:W-:Y:S01]  /*1290*/  ISETP.GT.U32.AND P6, PT, R73, R30, PT ;  /* 0x0000001e4900720c */ /* 0x000fe20003fc4070 */
[----:B------:R-:W-:-:S04]  /*12a0*/  IMAD.HI.U32 R35, R24, R42, RZ ;  /* 0x0000002a18237227 */ /* 0x000fc800078e00ff */
[----:B------:R-:W-:Y:S02]  /*12b0*/  IMAD.MOV R33, RZ, RZ, -R33 ;  /* 0x000000ffff217224 */ /* 0x000fe400078e0a21 */
[----:B------:R-:W-:Y:S02]  /*12c0*/  IMAD.MOV R35, RZ, RZ, -R35 ;  /* 0x000000ffff237224 */ /* 0x000fe400078e0a23 */
[----:B------:R-:W-:Y:S01]  /*12d0*/  @!P1 IMAD.IADD R25, R25, 0x1, -R73 ;  /* 0x0000000119199824 */ /* 0x000fe200078e0a49 */
[----:B------:R-:W-:Y:S01]  /*12e0*/  ISETP.GT.U32.AND P1, PT, R73, R32, PT ;  /* 0x000000204900720c */ /* 0x000fe20003f24070 */
[----:B------:R-:W-:-:S04]  /*12f0*/  IMAD.HI.U32 R37, R24, R44, RZ ;  /* 0x0000002c18257227 */ /* 0x000fc800078e00ff */
[C---:B------:R-:W-:Y:S02]  /*1300*/  IMAD R33, R73.reuse, R33, R40 ;  /* 0x0000002149217224 */ /* 0x040fe400078e0228 */
[C---:B------:R-:W-:Y:S02]  /*1310*/  IMAD R35, R73.reuse, R35, R42 ;  /* 0x0000002349237224 */ /* 0x040fe400078e022a */
[----:B------:R-:W-:Y:S02]  /*1320*/  IMAD.MOV R37, RZ, RZ, -R37 ;  /* 0x000000ffff257224 */ /* 0x000fe400078e0a25 */
[--C-:B------:R-:W-:Y:S01]  /*1330*/  @!P0 IMAD.IADD R70, R70, 0x1, -R73.reuse ;  /* 0x0000000146468824 */ /* 0x100fe200078e0a49 */
[C---:B------:R-:W-:Y:S01]  /*1340*/  ISETP.GT.U32.AND P0, PT, R73.reuse, R31, PT ;  /* 0x0000001f4900720c */ /* 0x040fe20003f04070 */
[--C-:B------:R-:W-:Y:S01]  /*1350*/  @!P2 IMAD.IADD R26, R26, 0x1, -R73.reuse ;  /* 0x000000011a1aa824 */ /* 0x100fe200078e0a49 */
[----:B------:R-:W-:Y:S01]  /*1360*/  ISETP.GT.U32.AND P2, PT, R73, R33, PT ;  /* 0x000000214900720c */ /* 0x000fe20003f44070 */
[--C-:B------:R-:W-:Y:S01]  /*1370*/  @!P3 IMAD.IADD R27, R27, 0x1, -R73.reuse ;  /* 0x000000011b1bb824 */ /* 0x100fe200078e0a49 */
[C---:B------:R-:W-:Y:S01]  /*1380*/  ISETP.GT.U32.AND P3, PT, R73.reuse, R34, PT ;  /* 0x000000224900720c */ /* 0x040fe20003f64070 */
[----:B------:R-:W-:Y:S01]  /*1390*/  @!P4 IMAD.IADD R28, R28, 0x1, -R73 ;  /* 0x000000011c1cc824 */ /* 0x000fe200078e0a49 */
[C---:B------:R-:W-:Y:S01]  /*13a0*/  ISETP.GT.U32.AND P4, PT, R73.reuse, R35, PT ;  /* 0x000000234900720c */ /* 0x040fe20003f84070 */
[----:B------:R-:W-:-:S02]  /*13b0*/  IMAD R37, R73, R37, R44 ;  /* 0x0000002549257224 */ /* 0x000fc400078e022c */
[----:B------:R-:W-:-:S04]  /*13c0*/  IMAD.HI.U32 R40, R24, R45, RZ ;  /* 0x0000002d18287227 */ /* 0x000fc800078e00ff */
[----:B------:R-:W-:-:S04]  /*13d0*/  IMAD.HI.U32 R42, R24, R47, RZ ;  /* 0x0000002f182a7227 */ /* 0x000fc800078e00ff */
[----:B------:R-:W-:-:S04]  /*13e0*/  IMAD.HI.U32 R44, R24, R49, RZ ;  /* 0x00000031182c7227 */ /* 0x000fc800078e00ff */
[----:B------:R-:W-:Y:S02]  /*13f0*/  IMAD.MOV R40, RZ, RZ, -R40 ;  /* 0x000000ffff287224 */ /* 0x000fe400078e0a28 */
[----:B------:R-:W-:Y:S02]  /*1400*/  IMAD.MOV R42, RZ, RZ, -R42 ;  /* 0x000000ffff2a7224 */ /* 0x000fe400078e0a2a */
[----:B------:R-:W-:Y:S02]  /*1410*/  IMAD.MOV R44, RZ, RZ, -R44 ;  /* 0x000000ffff2c7224 */ /* 0x000fe400078e0a2c */
[----:B------:R-:W-:Y:S01]  /*1420*/  @!P1 IMAD.IADD R32, R32, 0x1, -R73 ;  /* 0x0000000120209824 */ /* 0x000fe200078e0a49 */
[C---:B------:R-:W-:Y:S01]  /*1430*/  ISETP.GT.U32.AND P1, PT, R73.reuse, R41, PT ;  /* 0x000000294900720c */ /* 0x040fe20003f24070 */
[C---:B------:R-:W-:Y:S02]  /*1440*/  IMAD R40, R73.reuse, R40, R45 ;  /* 0x0000002849287224 */ /* 0x040fe400078e022d */
[----:B------:R-:W-:-:S02]  /*1450*/  IMAD R42, R73, R42, R47 ;  /* 0x0000002a492a7224 */ /* 0x000fc400078e022f */
[----:B------:R-:W-:Y:S02]  /*1460*/  IMAD R44, R73, R44, R49 ;  /* 0x0000002c492c7224 */ /* 0x000fe400078e0231 */
[--C-:B------:R-:W-:Y:S01]  /*1470*/  @!P5 IMAD.IADD R29, R29, 0x1, -R73.reuse ;  /* 0x000000011d1dd824 */ /* 0x100fe200078e0a49 */
[C---:B------:R-:W-:Y:S01]  /*1480*/  ISETP.GT.U32.AND P5, PT, R73.reuse, R36, PT ;  /* 0x000000244900720c */ /* 0x040fe20003fa4070 */
[----:B------:R-:W-:Y:S01]  /*1490*/  @!P6 IMAD.IADD R30, R30, 0x1, -R73 ;  /* 0x000000011e1ee824 */ /* 0x000fe200078e0a49 */
[----:B------:R-:W-:Y:S01]  /*14a0*/  ISETP.GT.U32.AND P6, PT, R73, R37, PT ;  /* 0x000000254900720c */ /* 0x000fe20003fc4070 */
[----:B------:R-:W-:-:S04]  /*14b0*/  IMAD.HI.U32 R45, R24, R50, RZ ;  /* 0x00000032182d7227 */ /* 0x000fc800078e00ff */
[--C-:B------:R-:W-:Y:S01]  /*14c0*/  @!P0 IMAD.IADD R31, R31, 0x1, -R73.reuse ;  /* 0x000000011f1f8824 */ /* 0x100fe200078e0a49 */
[----:B------:R-:W-:Y:S01]  /*14d0*/  ISETP.GT.U32.AND P0, PT, R73, R40, PT ;  /* 0x000000284900720c */ /* 0x000fe20003f04070 */
[--C-:B------:R-:W-:Y:S01]  /*14e0*/  @!P2 IMAD.IADD R33, R33, 0x1, -R73.reuse ;  /* 0x000000012121a824 */ /* 0x100fe200078e0a49 */
[C---:B------:R-:W-:Y:S01]  /*14f0*/  ISETP.GT.U32.AND P2, PT, R73.reuse, R42, PT ;  /* 0x0000002a4900720c */ /* 0x040fe20003f44070 */
[--C-:B------:R-:W-:Y:S01]  /*1500*/  @!P3 IMAD.IADD R34, R34, 0x1, -R73.reuse ;  /* 0x000000012222b824 */ /* 0x100fe200078e0a49 */
[----:B------:R-:W-:Y:S01]  /*1510*/  ISETP.GT.U32.AND P3, PT, R73, R43, PT ;  /* 0x0000002b4900720c */ /* 0x000fe20003f64070 */
[----:B------:R-:W-:Y:S01]  /*1520*/  @!P4 IMAD.IADD R35, R35, 0x1, -R73 ;  /* 0x000000012323c824 */ /* 0x000fe200078e0a49 */
[----:B------:R-:W-:Y:S01]  /*1530*/  ISETP.GT.U32.AND P4, PT, R73, R44, PT ;  /* 0x0000002c4900720c */ /* 0x000fe20003f84070 */
[----:B------:R-:W-:Y:S02]  /*1540*/  IMAD.MOV R45, RZ, RZ, -R45 ;  /* 0x000000ffff2d7224 */ /* 0x000fe400078e0a2d */
[----:B------:R-:W-:Y:S01]  /*1550*/  @!P1 IMAD.IADD R41, R41, 0x1, -R73 ;  /* 0x0000000129299824 */ /* 0x000fe200078e0a49 */
[C---:B------:R-:W-:Y:S01]  /*1560*/  ISETP.GT.U32.AND P1, PT, R73.reuse, R33, PT ;  /* 0x000000214900720c */ /* 0x040fe20003f24070 */
[----:B------:R-:W-:-:S02]  /*1570*/  IMAD R45, R73, R45, R50 ;  /* 0x0000002d492d7224 */ /* 0x000fc400078e0232 */
[--C-:B------:R-:W-:Y:S02]  /*1580*/  @!P5 IMAD.IADD R36, R36, 0x1, -R73.reuse ;  /* 0x000000012424d824 */ /* 0x100fe400078e0a49 */
[--C-:B------:R-:W-:Y:S01]  /*1590*/  @!P6 IMAD.IADD R37, R37, 0x1, -R73.reuse ;  /* 0x000000012525e824 */ /* 0x100fe200078e0a49 */
[C---:B------:R-:W-:Y:S01]  /*15a0*/  ISETP.GT.U32.AND P5, PT, R73.reuse, R45, PT ;  /* 0x0000002d4900720c */ /* 0x040fe20003fa4070 */
        /* <DEDUP_REMOVED lines=8> */
[----:B------:R-:W-:Y:S01]  /*1630*/  IMAD.HI.U32 R47, R24, R52, RZ ;  /* 0x00000034182f7227 */ /* 0x000fe200078e00ff */
[----:B------:R-:W-:-:S03]  /*1640*/  ISETP.GT.U32.AND P4, PT, R73, R36, PT ;  /* 0x000000244900720c */ /* 0x000fc60003f84070 */
[----:B------:R-:W-:Y:S01]  /*1650*/  @!P1 IMAD.IADD R33, R33, 0x1, -R73 ;  /* 0x0000000121219824 */ /* 0x000fe200078e0a49 */
[----:B------:R-:W-:Y:S01]  /*1660*/  ISETP.GT.U32.AND P1, PT, R73, R41, PT ;  /* 0x000000294900720c */ /* 0x000fe20003f24070 */
[----:B------:R-:W-:-:S04]  /*1670*/  IMAD.HI.U32 R49, R24, R54, RZ ;  /* 0x0000003618317227 */ /* 0x000fc800078e00ff */
[----:B------:R-:W-:-:S04]  /*1680*/  IMAD.HI.U32 R50, R24, R55, RZ ;  /* 0x0000003718327227 */ /* 0x000fc800078e00ff */
[----:B------:R-:W-:Y:S02]  /*1690*/  IMAD.MOV R47, RZ, RZ, -R47 ;  /* 0x000000ffff2f7224 */ /* 0x000fe400078e0a2f */
[----:B------:R-:W-:Y:S02]  /*16a0*/  IMAD.MOV R49, RZ, RZ, -R49 ;  /* 0x000000ffff317224 */ /* 0x000fe400078e0a31 */
[----:B------:R-:W-:Y:S02]  /*16b0*/  IMAD.MOV R50, RZ, RZ, -R50 ;  /* 0x000000ffff327224 */ /* 0x000fe400078e0a32 */
[--C-:B------:R-:W-:Y:S02]  /*16c0*/  @!P5 IMAD.IADD R45, R45, 0x1, -R73.reuse ;  /* 0x000000012d2dd824 */ /* 0x100fe400078e0a49 */
[--C-:B------:R-:W-:Y:S01]  /*16d0*/  @!P6 IMAD.IADD R31, R31, 0x1, -R73.reuse ;  /* 0x000000011f1fe824 */ /* 0x100fe200078e0a49 */
[C---:B------:R-:W-:Y:S01]  /*16e0*/  ISETP.GT.U32.AND P6, PT, R73.reuse, R37, PT ;  /* 0x000000254900720c */ /* 0x040fe20003fc4070 */
[C---:B------:R-:W-:Y:S01]  /*16f0*/  IMAD R47, R73.reuse, R47, R52 ;  /* 0x0000002f492f7224 */ /* 0x040fe200078e0234 */
        /* <DEDUP_REMOVED lines=10> */
[----:B------:R-:W-:Y:S02]  /*17a0*/  IMAD R50, R73, R50, R55 ;  /* 0x0000003249327224 */ /* 0x000fe400078e0237 */
        /* <DEDUP_REMOVED lines=8> */
[C---:B------:R-:W-:Y:S01]  /*1830*/  IMAD R52, R73.reuse, R52, R69 ;  /* 0x0000003449347224 */ /* 0x040fe200078e0245 */
[----:B------:R-:W-:Y:S01]  /*1840*/  IABS R69, R4 ;  /* 0x0000000400457213 */ /* 0x000fe20000000000 */
[C---:B------:R-:W-:Y:S01]  /*1850*/  IMAD R54, R73.reuse, R54, R74 ;  /* 0x0000003649367224 */ /* 0x040fe200078e024a */
[----:B------:R-:W-:Y:S01]  /*1860*/  IABS R74, R3 ;  /* 0x00000003004a7213 */ /* 0x000fe20000000000 */
[----:B------:R-:W-:Y:S01]  /*1870*/  IMAD R55, R73, R68, R75 ;  /* 0x0000004449377224 */ /* 0x000fe200078e024b */
[----:B------:R-:W-:Y:S01]  /*1880*/  IABS R75, R66 ;  /* 0x00000042004b7213 */ /* 0x000fe20000000000 */
        /* <DEDUP_REMOVED lines=9> */
[----:B------:R-:W-:Y:S01]  /*1920*/  ISETP.GT.U32.AND P4, PT, R73, R51, PT ;  /* 0x000000334900720c */ /* 0x000fe20003f84070 */
[----:B------:R-:W-:-:S04]  /*1930*/  IMAD.HI.U32 R68, R24, R69, RZ ;  /* 0x0000004518447227 */ /* 0x000fc800078e00ff */
[----:B------:R-:W-:Y:S01]  /*1940*/  @!P5 IMAD.IADD R45, R45, 0x1, -R73 ;  /* 0x000000012d2dd824 */ /* 0x000fe200078e0a49 */
[----:B------:R-:W-:Y:S01]  /*1950*/  ISETP.GT.U32.AND P5, PT, R73, R52, PT ;  /* 0x000000344900720c */ /* 0x000fe20003fa4070 */
        /* <DEDUP_REMOVED lines=8> */
[----:B------:R-:W-:Y:S01]  /*19e0*/  IMAD R69, R73, R24, R74 ;  /* 0x0000001849457224 */ /* 0x000fe200078e024a */
[----:B------:R-:W-:Y:S01]  /*19f0*/  SHF.R.S32.HI R24, RZ, 0x1f, R177 ;  /* 0x0000001fff187819 */ /* 0x000fe200000114b1 */
[----:B------:R-:W-:Y:S01]  /*1a00*/  IMAD R72, R79, R72, R75 ;  /* 0x000000484f487224 */ /* 0x000fe200078e024b */
[----:B------:R-:W-:Y:S01]  /*1a10*/  LOP3.LUT R75, R71, 0xa, RZ, 0xfc, !PT ;  /* 0x0000000a474b7812 */ /* 0x000fe200078efcff */
[--C-:B------:R-:W-:Y:S01]  /*1a20*/  @!P6 IMAD.IADD R46, R46, 0x1, -R73.reuse ;  /* 0x000000012e2ee824 */ /* 0x100fe200078e0a49 */
[----:B------:R-:W-:Y:S01]  /*1a30*/  ISETP.GT.U32.AND P6, PT, R73, R53, PT ;  /* 0x000000354900720c */ /* 0x000fe20003fc4070 */
[--C-:B------:R-:W-:Y:S01]  /*1a40*/  @!P0 IMAD.IADD R47, R47, 0x1, -R73.reuse ;  /* 0x000000012f2f8824 */ /* 0x100fe200078e0a49 */
[----:B------:R-:W-:Y:S01]  /*1a50*/  ISETP.GT.U32.AND P0, PT, R73, R54, PT ;  /* 0x000000364900720c */ /* 0x000fe20003f04070 */
[--C-:B------:R-:W-:Y:S01]  /*1a60*/  @!P2 IMAD.IADD R49, R49, 0x1, -R73.reuse ;  /* 0x000000013131a824 */ /* 0x100fe200078e0a49 */
[C---:B------:R-:W-:Y:S01]  /*1a70*/  ISETP.GT.U32.AND P2, PT, R73.reuse, R68, PT ;  /* 0x000000444900720c */ /* 0x040fe20003f44070 */
[--C-:B------:R-:W-:Y:S01]  /*1a80*/  @!P3 IMAD.IADD R50, R50, 0x1, -R73.reuse ;  /* 0x000000013232b824 */ /* 0x100fe200078e0a49 */
[----:B------:R-:W-:Y:S01]  /*1a90*/  ISETP.GT.U32.AND P3, PT, R73, R69, PT ;  /* 0x000000454900720c */ /* 0x000fe20003f64070 */
[--C-:B------:R-:W-:Y:S01]  /*1aa0*/  @!P4 IMAD.IADD R51, R51, 0x1, -R73.reuse ;  /* 0x000000013333c824 */ /* 0x100fe200078e0a49 */
[----:B------:R-:W-:Y:S01]  /*1ab0*/  ISETP.GT.U32.AND P4, PT, R79, R72, PT ;  /* 0x000000484f00720c */ /* 0x000fe20003f84070 */
[--C-:B------:R-:W-:Y:S01]  /*1ac0*/  @!P5 IMAD.IADD R52, R52, 0x1, -R73.reuse ;  /* 0x000000013434d824 */ /* 0x100fe200078e0a49 */
[----:B------:R-:W-:Y:S01]  /*1ad0*/  ISETP.GT.U32.AND P5, PT, R73, R46, PT ;  /* 0x0000002e4900720c */ /* 0x000fe20003fa4070 */
[--C-:B------:R-:W-:Y:S01]  /*1ae0*/  @!P1 IMAD.IADD R55, R55, 0x1, -R73.reuse ;  /* 0x0000000137379824 */ /* 0x100fe200078e0a49 */
[----:B------:R-:W-:Y:S01]  /*1af0*/  ISETP.GT.U32.AND P1, PT, R73, R49, PT ;  /* 0x000000314900720c */ /* 0x000fe20003f24070 */
[--C-:B------:R-:W-:Y:S01]  /*1b00*/  @!P6 IMAD.IADD R53, R53, 0x1, -R73.reuse ;  /* 0x000000013535e824 */ /* 0x100fe200078e0a49 */
[C---:B------:R-:W-:Y:S01]  /*1b10*/  ISETP.GT.U32.AND P6, PT, R73.reuse, R47, PT ;  /* 0x0000002f4900720c */ /* 0x040fe20003fc4070 */
[--C-:B------:R-:W-:Y:S01]  /*1b20*/  @!P0 IMAD.IADD R54, R54, 0x1, -R73.reuse ;  /* 0x0000000136368824 */ /* 0x100fe200078e0a49 */
[C---:B------:R-:W-:Y:S01]  /*1b30*/  ISETP.GT.U32.AND P0, PT, R73.reuse, R48, PT ;  /* 0x000000304900720c */ /* 0x040fe20003f04070 */
[--C-:B------:R-:W-:Y:S01]  /*1b40*/  @!P2 IMAD.IADD R68, R68, 0x1, -R73.reuse ;  /* 0x000000014444a824 */ /* 0x100fe200078e0a49 */
[----:B------:R-:W-:Y:S01]  /*1b50*/  ISETP.GT.U32.AND P2, PT, R73, R50, PT ;  /* 0x000000324900720c */ /* 0x000fe20003f44070 */
[----:B------:R-:W-:Y:S01]  /*1b60*/  @!P3 IMAD.IADD R69, R69, 0x1, -R73 ;  /* 0x000000014545b824 */ /* 0x000fe200078e0a49 */
[C---:B------:R-:W-:Y:S01]  /*1b70*/  ISETP.GT.U32.AND P3, PT, R73.reuse, R51, PT ;  /* 0x000000334900720c */ /* 0x040fe20003f64070 */
[----:B------:R-:W-:Y:S01]  /*1b80*/  @!P4 IMAD.IADD R72, R72, 0x1, -R79 ;  /* 0x000000014848c824 */ /* 0x000fe200078e0a4f */
[C---:B------:R-:W-:Y:S01]  /*1b90*/  ISETP.GT.U32.AND P4, PT, R73.reuse, R52, PT ;  /* 0x000000344900720c */ /* 0x040fe20003f84070 */
        /* <DEDUP_REMOVED lines=10> */
[--C-:B------:R-:W-:Y:S01]  /*1c40*/  @!P3 IMAD.IADD R51, R51, 0x1, -R73.reuse ;  /* 0x000000013333b824 */ /* 0x100fe200078e0a49 */
[----:B------:R-:W-:Y:S01]  /*1c50*/  ISETP.GT.U32.AND P3, PT, R79, R72, PT ;  /* 0x000000484f00720c */ /* 0x000fe20003f64070 */
[--C-:B------:R-:W-:Y:S01]  /*1c60*/  @!P4 IMAD.IADD R52, R52, 0x1, -R73.reuse ;  /* 0x000000013434c824 */ /* 0x100fe200078e0a49 */
[----:B------:R-:W-:Y:S01]  /*1c70*/  ISETP.GE.AND P4, PT, R65, RZ, PT ;  /* 0x000000ff4100720c */ /* 0x000fe20003f86270 */
[--C-:B------:R-:W-:Y:S01]  /*1c80*/  @!P5 IMAD.IADD R53, R53, 0x1, -R73.reuse ;  /* 0x000000013535d824 */ /* 0x100fe200078e0a49 */
[----:B------:R-:W-:Y:S01]  /*1c90*/  ISETP.GE.AND P5, PT, R64, RZ, PT ;  /* 0x000000ff4000720c */ /* 0x000fe20003fa6270 */
[--C-:B------:R-:W-:Y:S01]  /*1ca0*/  @!P1 IMAD.IADD R55, R55, 0x1, -R73.reuse ;  /* 0x0000000137379824 */ /* 0x100fe200078e0a49 */
[----:B------:R-:W-:Y:S01]  /*1cb0*/  ISETP.GE.AND P1, PT, R62, RZ, PT ;  /* 0x000000ff3e00720c */ /* 0x000fe20003f26270 */
[--C-:B------:R-:W-:Y:S01]  /*1cc0*/  @!P6 IMAD.IADD R69, R69, 0x1, -R73.reuse ;  /* 0x000000014545e824 */ /* 0x100fe200078e0a49 */
[----:B------:R-:W-:Y:S01]  /*1cd0*/  LEA.HI R177, R24, R177, RZ, 0x6 ;  /* 0x000000b118b17211 */ /* 0x000fe200078f30ff */
[--C-:B------:R-:W-:Y:S01]  /*1ce0*/  @!P0 IMAD.IADD R54, R54, 0x1, -R73.reuse ;  /* 0x0000000136368824 */ /* 0x100fe200078e0a49 */
[----:B------:R-:W-:Y:S01]  /*1cf0*/  ISETP.GE.AND P0, PT, R63, RZ, PT ;  /* 0x000000ff3f00720c */ /* 0x000fe20003f06270 */
[----:B------:R-:W-:Y:S01]  /*1d00*/  @!P2 IMAD.IADD R68, R68, 0x1, -R73 ;  /* 0x000000014444a824 */ /* 0x000fe200078e0a49 */
[----:B------:R-:W-:Y:S01]  /*1d10*/  ISETP.GE.AND P2, PT, R61, RZ, PT ;  /* 0x000000ff3d00720c */ /* 0x000fe20003f46270 */
[----:B------:R-:W-:Y:S01]  /*1d20*/  @!P3 IMAD.IADD R72, R72, 0x1, -R79 ;  /* 0x000000014848b824 */ /* 0x000fe200078e0a4f */
[----:B------:R-:W-:Y:S01]  /*1d30*/  ISETP.GE.AND P3, PT, R60, RZ, PT ;  /* 0x000000ff3c00720c */ /* 0x000fe20003f66270 */
[----:B------:R-:W-:Y:S01]  /*1d40*/  @!P4 IMAD.MOV R25, RZ, RZ, -R25 ;  /* 0x000000ffff19c224 */ /* 0x000fe200078e0a19 */
[----:B------:R-:W-:Y:S01]  /*1d50*/  ISETP.GE.AND P4, PT, R59, RZ, PT ;  /* 0x000000ff3b00720c */ /* 0x000fe20003f86270 */
[----:B------:R-:W-:Y:S01]  /*1d60*/  @!P5 IMAD.MOV R26, RZ, RZ, -R26 ;  /* 0x000000ffff1ad224 */ /* 0x000fe200078e0a1a */
[----:B------:R-:W-:Y:S01]  /*1d70*/  ISETP.GE.AND P5, PT, R58, RZ, PT ;  /* 0x000000ff3a00720c */ /* 0x000fe20003fa6270 */
[----:B------:R-:W-:Y:S01]  /*1d80*/  @!P1 IMAD.MOV R28, RZ, RZ, -R28 ;  /* 0x000000ffff1c9224 */ /* 0x000fe200078e0a1c */
[----:B------:R-:W-:Y:S01]  /*1d90*/  ISETP.GE.AND P1, PT, R56, RZ, PT ;  /* 0x000000ff3800720c */ /* 0x000fe20003f26270 */
[----:B------:R-:W-:Y:S01]  /*1da0*/  IMAD.SHL.U32 R67, R67, 0x8, RZ ;  /* 0x0000000843437824 */ /* 0x000fe200078e00ff */
[----:B------:R-:W-:Y:S01]  /*1db0*/  LOP3.LUT R24, RZ, R39, RZ, 0x33, !PT ;  /* 0x00000027ff187212 */ /* 0x000fe200078e33ff */
[----:B------:R-:W-:Y:S01]  /*1dc0*/  @!P0 IMAD.MOV R27, RZ, RZ, -R27 ;  /* 0x000000ffff1b8224 */ /* 0x000fe200078e0a1b */
[----:B------:R-:W-:Y:S01]  /*1dd0*/  ISETP.GE.AND P0, PT, R57, RZ, PT ;  /* 0x000000ff3900720c */ /* 0x000fe20003f06270 */
        /* <DEDUP_REMOVED lines=10> */
[-C--:B-1----:R-:W-:Y:S01]  /*1e80*/  IMAD R179, R179, R140.reuse, RZ ;  /* 0x0000008cb3b37224 */ /* 0x082fe200078e02ff */
[----:B------:R-:W-:Y:S01]  /*1e90*/  ISETP.NE.AND P6, PT, R38, RZ, PT ;  /* 0x000000ff2600720c */ /* 0x000fe20003fc5270 */
        /* <DEDUP_REMOVED lines=12> */
[-C--:B------:R-:W-:Y:S01]  /*1f60*/  IMAD R181, R181, R140.reuse, RZ ;  /* 0x0000008cb5b57224 */ /* 0x080fe200078e02ff */
[----:B------:R-:W-:Y:S01]  /*1f70*/  LOP3.LUT R79, R71, 0x14, RZ, 0xfc, !PT ;  /* 0x00000014474f7812 */ /* 0x000fe200078efcff */
        /* <DEDUP_REMOVED lines=25> */
[----:B------:R-:W-:Y:S01]  /*2110*/  ISETP.NE.AND P1, PT, R39, RZ, PT ;  /* 0x000000ff2700720c */ /* 0x000fe20003f25270 */
[----:B------:R-:W-:Y:S01]  /*2120*/  IMAD R98, R98, R140, RZ ;  /* 0x0000008c62627224 */ /* 0x000fe200078e02ff */
[----:B------:R-:W-:Y:S01]  /*2130*/  LOP3.LUT R73, R71, 0x6, RZ, 0xfc, !PT ;  /* 0x0000000647497812 */ /* 0x000fe200078efcff */
[----:B------:R-:W-:Y:S01]  /*2140*/  @!P0 IMAD.MOV R53, RZ, RZ, -R53 ;  /* 0x000000ffff358224 */ /* 0x000fe200078e0a35 */
[C---:B------:R-:W-:Y:S01]  /*2150*/  SEL R29, R24.reuse, R29, !P1 ;  /* 0x0000001d181d7207 */ /* 0x040fe20004800000 */
[----:B------:R-:W-:Y:S01]  /*2160*/  @!P2 IMAD.MOV R55, RZ, RZ, -R55 ;  /* 0x000000ffff37a224 */ /* 0x000fe200078e0a37 */
[----:B------:R-:W-:Y:S01]  /*2170*/  SEL R36, R24, R36, !P1 ;  /* 0x0000002418247207 */ /* 0x000fe20004800000 */
[----:B------:R-:W-:Y:S01]  /*2180*/  @!P3 IMAD.MOV R68, RZ, RZ, -R68 ;  /* 0x000000ffff44b224 */ /* 0x000fe200078e0a44 */
[----:B------:R-:W-:Y:S01]  /*2190*/  ISETP.GE.AND P0, PT, R66, RZ, PT ;  /* 0x000000ff4200720c */ /* 0x000fe20003f06270 */
[----:B------:R-:W-:Y:S01]  /*21a0*/  @!P4 IMAD.MOV R69, RZ, RZ, -R69 ;  /* 0x000000ffff45c224 */ /* 0x000fe200078e0a45 */
[C---:B------:R-:W-:Y:S01]  /*21b0*/  SEL R25, R24.reuse, R25, !P1 ;  /* 0x0000001918197207 */ /* 0x040fe20004800000 */
[----:B------:R-:W-:Y:S01]  /*21c0*/  @!P5 IMAD.MOV R70, RZ, RZ, -R70 ;  /* 0x000000ffff46d224 */ /* 0x000fe200078e0a46 */
[C---:B------:R-:W-:Y:S01]  /*21d0*/  SEL R26, R24.reuse, R26, !P1 ;  /* 0x0000001a181a7207 */ /* 0x040fe20004800000 */
[----:B------:R-:W-:Y:S01]  /*21e0*/  IMAD R29, R29, UR4, RZ ;  /* 0x000000041d1d7c24 */ /* 0x000fe2000f8e02ff */
[----:B------:R-:W-:Y:S01]  /*21f0*/  SEL R27, R24, R27, !P1 ;  /* 0x0000001b181b7207 */ /* 0x000fe20004800000 */
[----:B------:R-:W-:Y:S01]  /*2200*/  IMAD R36, R36, UR4, RZ ;  /* 0x0000000424247c24 */ /* 0x000fe2000f8e02ff */
        /* <DEDUP_REMOVED lines=54> */
[----:B------:R-:W-:Y:S01]  /*2570*/  SHF.R.S32.HI R114, RZ, 0x1f, R29 ;  /* 0x0000001fff727819 */ /* 0x000fe2000001141d */
[----:B------:R-:W-:Y:S01]  /*2580*/  IMAD R54, R54, UR4, RZ ;  /* 0x0000000436367c24 */ /* 0x000fe2000f8e02ff */
[----:B------:R-:W-:Y:S01]  /*2590*/  IADD3 R103, P1, R29, UR12, RZ ;  /* 0x0000000c1d677c10 */ /* 0x000fe2000ff3e0ff */
[----:B------:R-:W-:Y:S01]  /*25a0*/  IMAD R55, R55, UR4, RZ ;  /* 0x0000000437377c24 */ /* 0x000fe2000f8e02ff */
[----:B------:R-:W-:Y:S01]  /*25b0*/  SHF.R.S32.HI R128, RZ, 0x1f, R36 ;  /* 0x0000001fff807819 */ /* 0x000fe20000011424 */
[----:B------:R-:W-:Y:S01]  /*25c0*/  IMAD R69, R69, UR4, RZ ;  /* 0x0000000445457c24 */ /* 0x000fe2000f8e02ff */
[----:B------:R-:W-:Y:S01]  /*25d0*/  IADD3.X R114, R114, UR13, RZ, P1, !PT ;  /* 0x0000000d72727c10 */ /* 0x000fe20008ffe4ff */
[----:B------:R-:W-:Y:S01]  /*25e0*/  IMAD R24, R24, UR4, RZ ;  /* 0x0000000418187c24 */ /* 0x000fe2000f8e02ff */
[----:B------:R-:W-:Y:S01]  /*25f0*/  IADD3 R115, P1, R36, UR12, RZ ;  /* 0x0000000c24737c10 */ /* 0x000fe2000ff3e0ff */
[----:B------:R-:W-:Y:S01]  /*2600*/  USHF.R.U32.HI UR4, URZ, 0x4, UR10 ;  /* 0x000000043f047899 */ /* 0x000fe2000801160a */
[----:B------:R-:W-:Y:S01]  /*2610*/  SHF.R.S32.HI R106, RZ, 0x1f, R25 ;  /* 0x0000001fff6a7819 */ /* 0x000fe20000011419 */
[-C--:B------:R-:W-:Y:S01]  /*2620*/  IMAD R97, R97, R140.reuse, RZ ;  /* 0x0000008c61617224 */ /* 0x080fe200078e02ff */
[----:B------:R-:W-:Y:S01]  /*2630*/  IADD3 R68, P5, R25, UR12, RZ ;  /* 0x0000000c19447c10 */ /* 0x000fe2000ffbe0ff */
[----:B------:R-:W-:Y:S01]  /*2640*/  USGXT.U32 UR4, UR4, 0xe ;  /* 0x0000000e0404789a */ /* 0x000fe20008000000 */
[----:B------:R-:W-:Y:S01]  /*2650*/  SHF.R.S32.HI R108, RZ, 0x1f, R26 ;  /* 0x0000001fff6c7819 */ /* 0x000fe2000001141a */
[-C--:B------:R-:W-:Y:S01]  /*2660*/  IMAD R96, R96, R140.reuse, RZ ;  /* 0x0000008c60607224 */ /* 0x080fe200078e02ff */
[----:B------:R-:W-:Y:S01]  /*2670*/  IADD3 R100, P4, R26, UR12, RZ ;  /* 0x0000000c1a647c10 */ /* 0x000fe2000ff9e0ff */
[-C--:B------:R-:W-:Y:S01]  /*2680*/  IMAD R95, R95, R140.reuse, RZ ;  /* 0x0000008c5f5f7224 */ /* 0x080fe200078e02ff */
[----:B------:R-:W-:Y:S01]  /*2690*/  SHF.R.S32.HI R110, RZ, 0x1f, R27 ;  /* 0x0000001fff6e7819 */ /* 0x000fe2000001141b */
[----:B------:R-:W-:Y:S01]  /*26a0*/  IMAD R94, R94, R140, RZ ;  /* 0x0000008c5e5e7224 */ /* 0x000fe200078e02ff */
[----:B------:R-:W-:-:S02]  /*26b0*/  IADD3 R101, P3, R27, UR12, RZ ;  /* 0x0000000c1b657c10 */ /* 0x000fc4000ff7e0ff */
[----:B------:R-:W-:Y:S02]  /*26c0*/  CS2R R26, SRZ ;  /* 0x00000000001a7805 */ /* 0x000fe4000001ff00 */
[----:B------:R-:W-:Y:S01]  /*26d0*/  SHF.R.S32.HI R112, RZ, 0x1f, R28 ;  /* 0x0000001fff707819 */ /* 0x000fe2000001141c */
[-C--:B------:R-:W-:Y:S01]  /*26e0*/  IMAD R93, R93, R140.reuse, RZ ;  /* 0x0000008c5d5d7224 */ /* 0x080fe200078e02ff */
[----:B------:R-:W-:Y:S02]  /*26f0*/  IADD3 R102, P2, R28, UR12, RZ ;  /* 0x0000000c1c667c10 */ /* 0x000fe4000ff5e0ff */
[----:B------:R-:W-:Y:S02]  /*2700*/  CS2R R28, SRZ ;  /* 0x00000000001c7805 */ /* 0x000fe4000001ff00 */
[----:B------:R-:W-:Y:S01]  /*2710*/  IADD3.X R128, R128, UR13, RZ, P1, !PT ;  /* 0x0000000d80807c10 */ /* 0x000fe20008ffe4ff */
[----:B------:R-:W-:Y:S01]  /*2720*/  IMAD R92, R92, R140, RZ ;  /* 0x0000008c5c5c7224 */ /* 0x000fe200078e02ff */
[----:B------:R-:W-:-:S02]  /*2730*/  @!P6 LOP3.LUT R72, RZ, R38, RZ, 0x33, !PT ;  /* 0x00000026ff48e212 */ /* 0x000fc400078e33ff */
[----:B------:R-:W-:Y:S02]  /*2740*/  CS2R R38, SRZ ;  /* 0x0000000000267805 */ /* 0x000fe4000001ff00 */
[----:B------:R-:W-:Y:S01]  /*2750*/  SHF.R.S32.HI R154, RZ, 0x1f, R45 ;  /* 0x0000001fff9a7819 */ /* 0x000fe2000001142d */
[-C--:B------:R-:W-:Y:S01]  /*2760*/  IMAD R91, R91, R140.reuse, RZ ;  /* 0x0000008c5b5b7224 */ /* 0x080fe200078e02ff */
[----:B------:R-:W-:Y:S01]  /*2770*/  IADD3 R129, P1, R45, UR12, RZ ;  /* 0x0000000c2d817c10 */ /* 0x000fe2000ff3e0ff */
[----:B------:R-:W-:Y:S01]  /*2780*/  IMAD R72, R72, UR5, RZ ;  /* 0x0000000548487c24 */ /* 0x000fe2000f8e02ff */
[----:B------:R-:W-:Y:S01]  /*2790*/  IADD3.X R106, R106, UR13, RZ, P5, !PT ;  /* 0x0000000d6a6a7c10 */ /* 0x000fe2000affe4ff */
[----:B------:R-:W-:Y:S01]  /*27a0*/  UIADD3 UR5, UR10, 0x1000, URZ ;  /* 0x000010000a057890 */ /* 0x000fe2000fffe03f */
[----:B------:R-:W-:Y:S01]  /*27b0*/  IADD3.X R108, R108, UR13, RZ, P4, !PT ;  /* 0x0000000d6c6c7c10 */ /* 0x000fe2000a7fe4ff */
[-C--:B------:R-:W-:Y:S01]  /*27c0*/  IMAD R90, R90, R140.reuse, RZ ;  /* 0x0000008c5a5a7224 */ /* 0x080fe200078e02ff */
[----:B------:R-:W-:Y:S01]  /*27d0*/  IADD3.X R110, R110, UR13, RZ, P3, !PT ;  /* 0x0000000d6e6e7c10 */ /* 0x000fe20009ffe4ff */
[----:B------:R-:W-:Y:S01]  /*27e0*/  USHF.R.U32.HI UR5, URZ, 0x4, UR5 ;  /* 0x000000043f057899 */ /* 0x000fe20008011605 */
[----:B------:R-:W-:Y:S01]  /*27f0*/  IADD3.X R112, R112, UR13, RZ, P2, !PT ;  /* 0x0000000d70707c10 */ /* 0x000fe200097fe4ff */
[-C--:B------:R-:W-:Y:S01]  /*2800*/  IMAD R89, R89, R140.reuse, RZ ;  /* 0x0000008c59597224 */ /* 0x080fe200078e02ff */
[----:B------:R-:W-:Y:S01]  /*2810*/  SHF.R.S32.HI R116, RZ, 0x1f, R30 ;  /* 0x0000001fff747819 */ /* 0x000fe2000001141e */
[----:B------:R-:W-:Y:S01]  /*2820*/  USGXT.U32 UR6, UR5, 0xe ;  /* 0x0000000e0506789a */ /* 0x000fe20008000000 */
        /* <DEDUP_REMOVED lines=8> */
[----:B------:R-:W-:Y:S01]  /*28b0*/  IADD3 R107, P5, R32, UR12, RZ ;  /* 0x0000000c206b7c10 */ /* 0x000fe2000ffbe0ff */
[-C--:B------:R-:W-:Y:S01]  /*28c0*/  IMAD R85, R85, R140.reuse, RZ ;  /* 0x0000008c55557224 */ /* 0x080fe200078e02ff */
[----:B------:R-:W-:Y:S01]  /*28d0*/  SHF.R.S32.HI R122, RZ, 0x1f, R33 ;  /* 0x0000001fff7a7819 */ /* 0x000fe20000011421 */
[----:B------:R-:W-:Y:S01]  /*28e0*/  IMAD R84, R84, R140, RZ ;  /* 0x0000008c54547224 */ /* 0x000fe200078e02ff */
[----:B------:R-:W-:Y:S02]  /*28f0*/  IADD3 R109, P4, R33, UR12, RZ ;  /* 0x0000000c216d7c10 */ /* 0x000fe4000ff9e0ff */
[----:B------:R-:W-:-:S02]  /*2900*/  CS2R R32, SRZ ;  /* 0x0000000000207805 */ /* 0x000fc4000001ff00 */
[----:B------:R-:W-:Y:S01]  /*2910*/  SHF.R.S32.HI R124, RZ, 0x1f, R34 ;  /* 0x0000001fff7c7819 */ /* 0x000fe20000011422 */
[-C--:B------:R-:W-:Y:S01]  /*2920*/  IMAD R83, R83, R140.reuse, RZ ;  /* 0x0000008c53537224 */ /* 0x080fe200078e02ff */
[----:B------:R-:W-:Y:S01]  /*2930*/  IADD3 R111, P3, R34, UR12, RZ ;  /* 0x0000000c226f7c10 */ /* 0x000fe2000ff7e0ff */
[-C--:B------:R-:W-:Y:S01]  /*2940*/  IMAD R82, R82, R140.reuse, RZ ;  /* 0x0000008c52527224 */ /* 0x080fe200078e02ff */
[----:B------:R-:W-:Y:S01]  /*2950*/  SHF.R.S32.HI R126, RZ, 0x1f, R35 ;  /* 0x0000001fff7e7819 */ /* 0x000fe20000011423 */
[-C--:B------:R-:W-:Y:S01]  /*2960*/  IMAD R81, R81, R140.reuse, RZ ;  /* 0x0000008c51517224 */ /* 0x080fe200078e02ff */
[----:B------:R-:W-:Y:S02]  /*2970*/  IADD3 R113, P2, R35, UR12, RZ ;  /* 0x0000000c23717c10 */ /* 0x000fe4000ff5e0ff */
[----:B------:R-:W-:Y:S02]  /*2980*/  CS2R R34, SRZ ;  /* 0x0000000000227805 */ /* 0x000fe4000001ff00 */
[----:B------:R-:W-:Y:S01]  /*2990*/  IADD3.X R154, R154, UR13, RZ, P1, !PT ;  /* 0x0000000d9a9a7c10 */ /* 0x000fe20008ffe4ff */
[-C--:B------:R-:W-:Y:S01]  /*29a0*/  IMAD R80, R80, R140.reuse, RZ ;  /* 0x0000008c50507224 */ /* 0x080fe200078e02ff */
[----:B------:R-:W-:Y:S01]  /*29b0*/  SHF.R.S32.HI R168, RZ, 0x1f, R52 ;  /* 0x0000001fffa87819 */ /* 0x000fe20000011434 */
[-C--:B------:R-:W-:Y:S01]  /*29c0*/  IMAD R79, R79, R140.reuse, RZ ;  /* 0x0000008c4f4f7224 */ /* 0x080fe200078e02ff */
[----:B------:R-:W-:Y:S01]  /*29d0*/  IADD3 R155, P1, R52, UR12, RZ ;  /* 0x0000000c349b7c10 */ /* 0x000fe2000ff3e0ff */
[-C--:B------:R-:W-:Y:S01]  /*29e0*/  IMAD R78, R78, R140.reuse, RZ ;  /* 0x0000008c4e4e7224 */ /* 0x080fe200078e02ff */
[----:B------:R-:W-:Y:S01]  /*29f0*/  IADD3.X R116, R116, UR13, RZ, P0, !PT ;  /* 0x0000000d74747c10 */ /* 0x000fe200087fe4ff */
        /* <DEDUP_REMOVED lines=8> */
[----:B------:R-:W-:Y:S01]  /*2a80*/  IMAD R73, R73, R140, RZ ;  /* 0x0000008c49497224 */ /* 0x000fe200078e02ff */
[----:B------:R-:W-:Y:S01]  /*2a90*/  IADD3.X R126, R126, UR13, RZ, P2, !PT ;  /* 0x0000000d7e7e7c10 */ /* 0x000fe200097fe4ff */
[----:B------:R-:W-:Y:S01]  /*2aa0*/  UMOV UR5, URZ ;  /* 0x0000003f00057c82 */ /* 0x000fe20008000000 */
[----:B------:R-:W-:-:S02]  /*2ab0*/  SHF.R.S32.HI R130, RZ, 0x1f, R37 ;  /* 0x0000001fff827819 */ /* 0x000fc40000011425 */
[----:B------:R-:W-:Y:S02]  /*2ac0*/  IADD3 R117, P0, R37, UR12, RZ ;  /* 0x0000000c25757c10 */ /* 0x000fe4000ff1e0ff */
[----:B------:R-:W-:Y:S02]  /*2ad0*/  CS2R R36, SRZ ;  /* 0x0000000000247805 */ /* 0x000fe4000001ff00 */
[----:B------:R-:W-:Y:S02]  /*2ae0*/  SHF.R.S32.HI R132, RZ, 0x1f, R40 ;  /* 0x0000001fff847819 */ /* 0x000fe40000011428 */
[----:B------:R-:W-:Y:S02]  /*2af0*/  IADD3 R119, P6, R40, UR12, RZ ;  /* 0x0000000c28777c10 */ /* 0x000fe4000ffde0ff */
[----:B------:R-:W-:Y:S02]  /*2b00*/  SHF.R.S32.HI R134, RZ, 0x1f, R41 ;  /* 0x0000001fff867819 */ /* 0x000fe40000011429 */
[----:B------:R-:W-:-:S02]  /*2b10*/  IADD3 R121, P5, R41, UR12, RZ ;  /* 0x0000000c29797c10 */ /* 0x000fc4000ffbe0ff */
[----:B------:R-:W-:Y:S02]  /*2b20*/  CS2R R40, SRZ ;  /* 0x0000000000287805 */ /* 0x000fe4000001ff00 */
[----:B------:R-:W-:Y:S02]  /*2b30*/  SHF.R.S32.HI R136, RZ, 0x1f, R42 ;  /* 0x0000001fff887819 */ /* 0x000fe4000001142a */
[----:B------:R-:W-:Y:S02]  /*2b40*/  IADD3 R123, P4, R42, UR12, RZ ;  /* 0x0000000c2a7b7c10 */ /* 0x000fe4000ff9e0ff */
[----:B------:R-:W-:Y:S02]  /*2b50*/  SHF.R.S32.HI R138, RZ, 0x1f, R43 ;  /* 0x0000001fff8a7819 */ /* 0x000fe4000001142b */
[----:B------:R-:W-:Y:S02]  /*2b60*/  IADD3 R125, P3, R43, UR12, RZ ;  /* 0x0000000c2b7d7c10 */ /* 0x000fe4000ff7e0ff */
[----:B------:R-:W-:-:S02]  /*2b70*/  CS2R R42, SRZ ;  /* 0x00000000002a7805 */ /* 0x000fc4000001ff00 */
[----:B------:R-:W-:Y:S02]  /*2b80*/  SHF.R.S32.HI R152, RZ, 0x1f, R44 ;  /* 0x0000001fff987819 */ /* 0x000fe4000001142c */
[----:B------:R-:W-:Y:S02]  /*2b90*/  IADD3 R127, P2, R44, UR12, RZ ;  /* 0x0000000c2c7f7c10 */ /* 0x000fe4000ff5e0ff */
[----:B------:R-:W-:Y:S02]  /*2ba0*/  CS2R R44, SRZ ;  /* 0x00000000002c7805 */ /* 0x000fe4000001ff00 */
[----:B------:R-:W-:Y:S02]  /*2bb0*/  IADD3.X R168, R168, UR13, RZ, P1, !PT ;  /* 0x0000000da8a87c10 */ /* 0x000fe40008ffe4ff */
[----:B------:R-:W-:Y:S01]  /*2bc0*/  IADD3 R170, P1, R72, UR8, RZ ;  /* 0x0000000848aa7c10 */ /* 0x000fe2000ff3e0ff */
[----:B------:R-:W-:Y:S01]  /*2bd0*/  UMOV UR8, 0xfffffffe ;  /* 0xfffffffe00087882 */ /* 0x000fe20000000000 */
[----:B------:R-:W-:-:S02]  /*2be0*/  IADD3.X R130, R130, UR13, RZ, P0, !PT ;  /* 0x0000000d82827c10 */ /* 0x000fc400087fe4ff */
[----:B------:R-:W-:Y:S02]  /*2bf0*/  IADD3.X R132, R132, UR13, RZ, P6, !PT ;  /* 0x0000000d84847c10 */ /* 0x000fe4000b7fe4ff */
[----:B------:R-:W-:Y:S02]  /*2c00*/  IADD3.X R134, R134, UR13, RZ, P5, !PT ;  /* 0x0000000d86867c10 */ /* 0x000fe4000affe4ff */
[----:B------:R-:W-:Y:S02]  /*2c10*/  IADD3.X R136, R136, UR13, RZ, P4, !PT ;  /* 0x0000000d88887c10 */ /* 0x000fe4000a7fe4ff */
[----:B------:R-:W-:Y:S02]  /*2c20*/  IADD3.X R138, R138, UR13, RZ, P3, !PT ;  /* 0x0000000d8a8a7c10 */ /* 0x000fe40009ffe4ff */
[----:B------:R-:W-:Y:S02]  /*2c30*/  IADD3.X R152, R152, UR13, RZ, P2, !PT ;  /* 0x0000000d98987c10 */ /* 0x000fe400097fe4ff */
[----:B------:R-:W-:-:S02]  /*2c40*/  SHF.R.S32.HI R156, RZ, 0x1f, R46 ;  /* 0x0000001fff9c7819 */ /* 0x000fc4000001142e */
[----:B------:R-:W-:Y:S02]  /*2c50*/  IADD3 R131, P0, R46, UR12, RZ ;  /* 0x0000000c2e837c10 */ /* 0x000fe4000ff1e0ff */
[----:B------:R-:W-:Y:S02]  /*2c60*/  SHF.R.S32.HI R158, RZ, 0x1f, R47 ;  /* 0x0000001fff9e7819 */ /* 0x000fe4000001142f */
[----:B------:R-:W-:Y:S02]  /*2c70*/  IADD3 R133, P6, R47, UR12, RZ ;  /* 0x0000000c2f857c10 */ /* 0x000fe4000ffde0ff */
[----:B------:R-:W-:Y:S02]  /*2c80*/  CS2R R46, SRZ ;  /* 0x00000000002e7805 */ /* 0x000fe4000001ff00 */
[----:B------:R-:W-:Y:S02]  /*2c90*/  SHF.R.S32.HI R160, RZ, 0x1f, R48 ;  /* 0x0000001fffa07819 */ /* 0x000fe40000011430 */
[----:B------:R-:W-:-:S02]  /*2ca0*/  IADD3 R135, P5, R48, UR12, RZ ;  /* 0x0000000c30877c10 */ /* 0x000fc4000ffbe0ff */
[----:B------:R-:W-:Y:S02]  /*2cb0*/  SHF.R.S32.HI R162, RZ, 0x1f, R49 ;  /* 0x0000001fffa27819 */ /* 0x000fe40000011431 */
[----:B------:R-:W-:Y:S02]  /*2cc0*/  IADD3 R137, P4, R49, UR12, RZ ;  /* 0x0000000c31897c10 */ /* 0x000fe4000ff9e0ff */
[----:B------:R-:W-:Y:S02]  /*2cd0*/  CS2R R48, SRZ ;  /* 0x0000000000307805 */ /* 0x000fe4000001ff00 */
[----:B------:R-:W-:Y:S02]  /*2ce0*/  SHF.R.S32.HI R164, RZ, 0x1f, R50 ;  /* 0x0000001fffa47819 */ /* 0x000fe40000011432 */
[----:B------:R-:W-:Y:S02]  /*2cf0*/  IADD3 R139, P3, R50, UR12, RZ ;  /* 0x0000000c328b7c10 */ /* 0x000fe4000ff7e0ff */
[----:B------:R-:W-:-:S02]  /*2d00*/  SHF.R.S32.HI R166, RZ, 0x1f, R51 ;  /* 0x0000001fffa67819 */ /* 0x000fc40000011433 */
[----:B------:R-:W-:Y:S02]  /*2d10*/  IADD3 R153, P2, R51, UR12, RZ ;  /* 0x0000000c33997c10 */ /* 0x000fe4000ff5e0ff */
[----:B------:R-:W-:Y:S02]  /*2d20*/  CS2R R50, SRZ ;  /* 0x0000000000327805 */ /* 0x000fe4000001ff00 */
[----:B------:R-:W-:Y:S01]  /*2d30*/  LEA.HI.X.SX32 R176, R72, UR9, 0x1, P1 ;  /* 0x0000000948b07c11 */ /* 0x000fe200088f0eff */
[----:B------:R-:W-:Y:S01]  /*2d40*/  UMOV UR9, 0x7fffffdf ;  /* 0x7fffffdf00097882 */ /* 0x000fe20000000000 */
[C---:B------:R-:W-:Y:S01]  /*2d50*/  LOP3.LUT R72, R71.reuse, 0x4, RZ, 0xfc, !PT ;  /* 0x0000000447487812 */ /* 0x040fe200078efcff */
[----:B------:R-:W-:Y:S01]  /*2d60*/  UIADD3.64 UR14, UR6, -UR8, URZ ;  /* 0x80000008060e7297 */ /* 0x000fe2000fffe03f */
[C---:B------:R-:W-:Y:S01]  /*2d70*/  LOP3.LUT R70, R71.reuse, 0x2, RZ, 0xfc, !PT ;  /* 0x0000000247467812 */ /* 0x040fe200078efcff */
[-C--:B------:R-:W-:Y:S01]  /*2d80*/  IMAD R71, R71, R140.reuse, RZ ;  /* 0x0000008c47477224 */ /* 0x080fe200078e02ff */
[----:B------:R-:W-:Y:S01]  /*2d90*/  IADD3.X R156, R156, UR13, RZ, P0, !PT ;  /* 0x0000000d9c9c7c10 */ /* 0x000fe200087fe4ff */
[-C--:B------:R-:W-:Y:S01]  /*2da0*/  IMAD R72, R72, R140.reuse, RZ ;  /* 0x0000008c48487224 */ /* 0x080fe200078e02ff */
[----:B------:R-:W-:Y:S01]  /*2db0*/  IADD3.X R158, R158, UR13, RZ, P6, !PT ;  /* 0x0000000d9e9e7c10 */ /* 0x000fe2000b7fe4ff */
[----:B------:R-:W-:Y:S01]  /*2dc0*/  IMAD R70, R70, R140, RZ ;  /* 0x0000008c46467224 */ /* 0x000fe200078e02ff */
[----:B------:R-:W-:-:S02]  /*2dd0*/  IADD3.X R160, R160, UR13, RZ, P5, !PT ;  /* 0x0000000da0a07c10 */ /* 0x000fc4000affe4ff */
[----:B------:R-:W-:Y:S02]  /*2de0*/  SHF.R.S32.HI R173, RZ, 0x1f, R163 ;  /* 0x0000001fffad7819 */ /* 0x000fe400000114a3 */
[----:B------:R-:W-:Y:S02]  /*2df0*/  IADD3.X R162, R162, UR13, RZ, P4, !PT ;  /* 0x0000000da2a27c10 */ /* 0x000fe4000a7fe4ff */
[----:B------:R-:W-:Y:S02]  /*2e00*/  IADD3.X R164, R164, UR13, RZ, P3, !PT ;  /* 0x0000000da4a47c10 */ /* 0x000fe40009ffe4ff */
[----:B------:R-:W-:Y:S02]  /*2e10*/  IADD3.X R166, R166, UR13, RZ, P2, !PT ;  /* 0x0000000da6a67c10 */ /* 0x000fe400097fe4ff */
        /* <DEDUP_REMOVED lines=8> */
[----:B------:R-:W-:Y:S02]  /*2ea0*/  IADD3 R163, P4, R163, UR12, RZ ;  /* 0x0000000ca3a37c10 */ /* 0x000fe4000ff9e0ff */
[----:B------:R-:W-:Y:S02]  /*2eb0*/  SHF.R.S32.HI R174, RZ, 0x1f, R69 ;  /* 0x0000001fffae7819 */ /* 0x000fe40000011445 */
[----:B------:R-:W-:Y:S01]  /*2ec0*/  IADD3 R165, P3, R69, UR12, RZ ;  /* 0x0000000c45a57c10 */ /* 0x000fe2000ff7e0ff */
[----:B------:R-:W-:Y:S01]  /*2ed0*/  IMAD.SHL.U32 R69, R140, 0x40, RZ ;  /* 0x000000408c457824 */ /* 0x000fe200078e00ff */
[----:B------:R-:W-:Y:S02]  /*2ee0*/  SHF.R.S32.HI R175, RZ, 0x1f, R24 ;  /* 0x0000001fffaf7819 */ /* 0x000fe40000011418 */
[----:B------:R-:W-:Y:S02]  /*2ef0*/  IADD3 R167, P2, R24, UR12, RZ ;  /* 0x0000000c18a77c10 */ /* 0x000fe4000ff5e0ff */
[----:B------:R-:W-:-:S02]  /*2f00*/  CS2R R24, SRZ ;  /* 0x0000000000187805 */ /* 0x000fc4000001ff00 */
[----:B------:R-:W-:Y:S02]  /*2f10*/  SHF.R.S32.HI R177, RZ, 0x6, R177 ;  /* 0x00000006ffb17819 */ /* 0x000fe400000114b1 */
[----:B------:R-:W-:Y:S02]  /*2f20*/  IADD3.X R169, R169, UR13, RZ, P0, !PT ;  /* 0x0000000da9a97c10 */ /* 0x000fe400087fe4ff */
[----:B------:R-:W-:Y:S02]  /*2f30*/  IADD3.X R171, R171, UR13, RZ, P6, !PT ;  /* 0x0000000dabab7c10 */ /* 0x000fe4000b7fe4ff */
[----:B------:R-:W-:Y:S02]  /*2f40*/  IADD3.X R172, R172, UR13, RZ, P5, !PT ;  /* 0x0000000dacac7c10 */ /* 0x000fe4000affe4ff */
[----:B------:R-:W-:Y:S02]  /*2f50*/  IADD3.X R173, R173, UR13, RZ, P4, !PT ;  /* 0x0000000dadad7c10 */ /* 0x000fe4000a7fe4ff */
[----:B------:R-:W-:-:S02]  /*2f60*/  IADD3.X R174, R174, UR13, RZ, P3, !PT ;  /* 0x0000000daeae7c10 */ /* 0x000fc40009ffe4ff */
[----:B------:R-:W-:Y:S01]  /*2f70*/  IADD3.X R175, R175, UR13, RZ, P2, !PT ;  /* 0x0000000dafaf7c10 */ /* 0x000fe200097fe4ff */
[----:B------:R-:W-:-:S12]  /*2f80*/  UIADD3.64 UR12, UR4, -UR8, URZ ;  /* 0x80000008040c7297 */ /* 0x000fd8000fffe03f */
.L_x_2:
[----:B------:R-:W0:Y:S01]  /*2f90*/  S2R R231, SR_TID.X ;  /* 0x0000000000e77919 */ /* 0x000e220000002100 */
[C---:B------:R-:W-:Y:S02]  /*2fa0*/  IADD3 R146, P0, R98.reuse, R170, RZ ;  /* 0x000000aa62927210 */ /* 0x040fe40007f1e0ff */
[----:B------:R-:W-:Y:S02]  /*2fb0*/  PRMT R216, RZ, 0x7610, R216 ;  /* 0x00007610ffd87816 */ /* 0x000fe400000000d8 */
[----:B------:R-:W-:Y:S02]  /*2fc0*/  LEA.HI.X.SX32 R147, R98, R176, 0x1, P0 ;  /* 0x000000b062937211 */ /* 0x000fe400000f0eff */
[----:B------:R-:W-:Y:S02]  /*2fd0*/  PRMT R224, RZ, 0x7610, R224 ;  /* 0x00007610ffe07816 */ /* 0x000fe400000000e0 */
[----:B------:R-:W-:Y:S02]  /*2fe0*/  PRMT R207, RZ, 0x7610, R207 ;  /* 0x00007610ffcf7816 */ /* 0x000fe400000000cf */
[----:B0-----:R-:W-:-:S02]  /*2ff0*/  LEA.HI R140, R231, 0xe, RZ, 0x1a ;  /* 0x0000000ee78c7811 */ /* 0x001fc400078fd0ff */
[C---:B------:R-:W-:Y:S02]  /*3000*/  LEA.HI R141, R231.reuse, 0x1e, RZ, 0x1a ;  /* 0x0000001ee78d7811 */ /* 0x040fe400078fd0ff */
[----:B------:R-:W-:Y:S02]  /*3010*/  ISETP.GE.AND P5, PT, R140, UR11, PT ;  /* 0x0000000b8c007c0c */ /* 0x000fe4000bfa6270 */
[----:B------:R-:W-:Y:S02]  /*3020*/  LEA.HI R140, R231, 0x3e, RZ, 0x1a ;  /* 0x0000003ee78c7811 */ /* 0x000fe400078fd0ff */
[----:B------:R-:W-:Y:S02]  /*3030*/  ISETP.GE.AND P3, PT, R141, UR11, PT ;  /* 0x0000000b8d007c0c */ /* 0x000fe4000bf66270 */
[----:B------:R-:W-:Y:S02]  /*3040*/  LEA.HI R142, R231, 0x2e, RZ, 0x1a ;  /* 0x0000002ee78e7811 */ /* 0x000fe400078fd0ff */
[----:B------:R-:W-:-:S02]  /*3050*/  ISETP.GE.AND P2, PT, R140, UR11, PT ;  /* 0x0000000b8c007c0c */ /* 0x000fc4000bf46270 */
[----:B------:R-:W-:Y:S02]  /*3060*/  LOP3.LUT R141, R231, 0x3f, RZ, 0xc0, !PT ;  /* 0x0000003fe78d7812 */ /* 0x000fe400078ec0ff */
[----:B------:R-:W-:Y:S01]  /*3070*/  IADD3 R140, P4, R99, R170, RZ ;  /* 0x000000aa638c7210 */ /* 0x000fe20007f9e0ff */
[----:B------:R0:W2:Y:S01]  /*3080*/  @!P5 LDG.E.U8 R224, desc[UR16][R146.64] ;  /* 0x0000001092e0d981 */ /* 0x0000a2000c1e1100 */
[----:B------:R-:W-:Y:S02]  /*3090*/  ISETP.GE.AND P1, PT, R142, UR11, PT ;  /* 0x0000000b8e007c0c */ /* 0x000fe4000bf26270 */
[----:B------:R-:W-:Y:S02]  /*30a0*/  ISETP.GE.AND P0, PT, R141, UR11, PT ;  /* 0x0000000b8d007c0c */ /* 0x000fe4000bf06270 */
[----:B------:R-:W-:Y:S02]  /*30b0*/  LEA.HI.X.SX32 R141, R99, R176, 0x1, P4 ;  /* 0x000000b0638d7211 */ /* 0x000fe400020f0eff */
[----:B------:R-:W-:-:S02]  /*30c0*/  SHF.R.U32.HI R230, RZ, 0x6, R231 ;  /* 0x00000006ffe67819 */ /* 0x000fc400000116e7 */
[-C--:B------:R-:W-:Y:S01]  /*30d0*/  IADD3 R144, P4, R181, R170.reuse, RZ ;  /* 0x000000aab5907210 */ /* 0x080fe20007f9e0ff */
[----:B------:R1:W3:Y:S01]  /*30e0*/  @!P3 LDG.E.U8 R216, desc[UR16][R140.64] ;  /* 0x000000108cd8b981 */ /* 0x0002e2000c1e1100 */
[----:B------:R-:W-:Y:S02]  /*30f0*/  SGXT.U32 R230, R230, 0x1 ;  /* 0x00000001e6e6781a */ /* 0x000fe40000000000 */
[----:B------:R-:W-:Y:S02]  /*3100*/  IADD3 R142, P3, R179, R170, RZ ;  /* 0x000000aab38e7210 */ /* 0x000fe40007f7e0ff */
[-C--:B------:R-:W-:Y:S02]  /*3110*/  LEA.HI.X.SX32 R145, R181, R176.reuse, 0x1, P4 ;  /* 0x000000b0b5917211 */ /* 0x080fe400020f0eff */
[----:B------:R-:W-:Y:S02]  /*3120*/  PRMT R194, RZ, 0x7610, R194 ;  /* 0x00007610ffc27816 */ /* 0x000fe400000000c2 */
[----:B0-----:R-:W-:Y:S01]  /*3130*/  LOP3.LUT R146, R230, 0x2, RZ, 0xfc, !PT ;  /* 0x00000002e6927812 */ /* 0x001fe200078efcff */
[----:B------:R0:W4:Y:S01]  /*3140*/  @!P1 LDG.E.U8 R207, desc[UR16][R144.64] ;  /* 0x0000001090cf9981 */ /* 0x000122000c1e1100 */
[----:B------:R-:W-:-:S02]  /*3150*/  LEA.HI.X.SX32 R143, R179, R176, 0x1, P3 ;  /* 0x000000b0b38f7211 */ /* 0x000fc400018f0eff */
[C---:B------:R-:W-:Y:S02]  /*3160*/  ISETP.GE.AND P4, PT, R230.reuse, UR11, PT ;  /* 0x0000000be6007c0c */ /* 0x040fe4000bf86270 */
[----:B-1----:R-:W-:Y:S01]  /*3170*/  LOP3.LUT R140, R230, 0x4, RZ, 0xfc, !PT ;  /* 0x00000004e68c7812 */ /* 0x002fe200078efcff */
[----:B------:R1:W5:Y:S01]  /*3180*/  @!P2 LDG.E.U8 R194, desc[UR16][R142.64] ;  /* 0x000000108ec2a981 */ /* 0x000362000c1e1100 */
[----:B------:R-:W-:Y:S02]  /*3190*/  ISETP.GE.AND P1, PT, R146, UR11, PT ;  /* 0x0000000b92007c0c */ /* 0x000fe4000bf26270 */
[----:B------:R-:W-:Y:S02]  /*31a0*/  IADD3 R146, P5, R71, R170, RZ ;  /* 0x000000aa47927210 */ /* 0x000fe40007fbe0ff */
[----:B------:R-:W-:Y:S02]  /*31b0*/  ISETP.GE.AND P2, PT, R140, UR11, PT ;  /* 0x0000000b8c007c0c */ /* 0x000fe4000bf46270 */
[----:B------:R-:W-:-:S02]  /*31c0*/  LOP3.LUT R141, R230, 0x6, RZ, 0xfc, !PT ;  /* 0x00000006e68d7812 */ /* 0x000fc400078efcff */
[----:B------:R-:W-:Y:S02]  /*31d0*/  IADD3 R140, P3, R70, R170, RZ ;  /* 0x000000aa468c7210 */ /* 0x000fe40007f7e0ff */
[----:B------:R-:W-:Y:S02]  /*31e0*/  PRMT R211, RZ, 0x7610, R211 ;  /* 0x00007610ffd37816 */ /* 0x000fe400000000d3 */
[----:B------:R-:W-:Y:S02]  /*31f0*/  LEA.HI.X.SX32 R147, R71, R176, 0x1, P5 ;  /* 0x000000b047937211 */ /* 0x000fe400028f0eff */
[----:B0-----:R-:W-:Y:S02]  /*3200*/  LOP3.LUT R144, R230, 0x8, RZ, 0xfc, !PT ;  /* 0x00000008e6907812 */ /* 0x001fe400078efcff */
[----:B------:R-:W-:Y:S01]  /*3210*/  ISETP.GE.AND P5, PT, R141, UR11, PT ;  /* 0x0000000b8d007c0c */ /* 0x000fe2000bfa6270 */
[----:B------:R0:W2:Y:S01]  /*3220*/  @!P4 LDG.E.U8 R211, desc[UR16][R146.64] ;  /* 0x0000001092d3c981 */ /* 0x0000a2000c1e1100 */
[----:B------:R-:W-:-:S02]  /*3230*/  PRMT R229, RZ, 0x7610, R229 ;  /* 0x00007610ffe57816 */ /* 0x000fc400000000e5 */
[----:B------:R-:W-:Y:S02]  /*3240*/  LEA.HI.X.SX32 R141, R70, R176, 0x1, P3 ;  /* 0x000000b0468d7211 */ /* 0x000fe400018f0eff */
[----:B------:R-:W-:Y:S02]  /*3250*/  ISETP.GE.AND P3, PT, R144, UR11, PT ;  /* 0x0000000b90007c0c */ /* 0x000fe4000bf66270 */
[-C--:B------:R-:W-:Y:S01]  /*3260*/  IADD3 R144, P4, R72, R170.reuse, RZ ;  /* 0x000000aa48907210 */ /* 0x080fe20007f9e0ff */
[----:B------:R0:W3:Y:S01]  /*3270*/  @!P1 LDG.E.U8 R229, desc[UR16][R140.64] ;  /* 0x000000108ce59981 */ /* 0x0000e2000c1e1100 */
[----:B-1----:R-:W-:Y:S02]  /*3280*/  LOP3.LUT R143, R230, 0xa, RZ, 0xfc, !PT ;  /* 0x0000000ae68f7812 */ /* 0x002fe400078efcff */
[----:B------:R-:W-:Y:S02]  /*3290*/  IADD3 R142, P1, R73, R170, RZ ;  /* 0x000000aa498e7210 */ /* 0x000fe40007f3e0ff */
[----:B------:R-:W-:-:S02]  /*32a0*/  PRMT R228, RZ, 0x7610, R228 ;  /* 0x00007610ffe47816 */ /* 0x000fc400000000e4 */
[-C--:B------:R-:W-:Y:S02]  /*32b0*/  LEA.HI.X.SX32 R145, R72, R176.reuse, 0x1, P4 ;  /* 0x000000b048917211 */ /* 0x080fe400020f0eff */
[----:B------:R-:W-:Y:S02]  /*32c0*/  ISETP.GE.AND P4, PT, R143, UR11, PT ;  /* 0x0000000b8f007c0c */ /* 0x000fe4000bf86270 */
[----:B------:R-:W-:Y:S01]  /*32d0*/  PRMT R227, RZ, 0x7610, R227 ;  /* 0x00007610ffe37816 */ /* 0x000fe200000000e3 */
[----:B------:R1:W4:Y:S01]  /*32e0*/  @!P2 LDG.E.U8 R228, desc[UR16][R144.64] ;  /* 0x0000001090e4a981 */ /* 0x000322000c1e1100 */
[----:B------:R-:W-:Y:S02]  /*32f0*/  LEA.HI.X.SX32 R143, R73, R176, 0x1, P1 ;  /* 0x000000b0498f7211 */ /* 0x000fe400008f0eff */
[----:B0-----:R-:W-:Y:S02]  /*3300*/  IADD3 R146, P6, R74, R170, RZ ;  /* 0x000000aa4a927210 */ /* 0x001fe40007fde0ff */
[C---:B------:R-:W-:Y:S01]  /*3310*/  LOP3.LUT R148, R230.reuse, 0xc, RZ, 0xfc, !PT ;  /* 0x0000000ce6947812 */ /* 0x040fe200078efcff */
[----:B------:R0:W5:Y:S01]  /*3320*/  @!P5 LDG.E.U8 R227, desc[UR16][R142.64] ;  /* 0x000000108ee3d981 */ /* 0x000162000c1e1100 */
[----:B------:R-:W-:-:S02]  /*3330*/  LOP3.LUT R141, R230, 0x10, RZ, 0xfc, !PT ;  /* 0x00000010e68d7812 */ /* 0x000fc400078efcff */
[----:B------:R-:W-:Y:S02]  /*3340*/  IADD3 R140, P2, R75, R170, RZ ;  /* 0x000000aa4b8c7210 */ /* 0x000fe40007f5e0ff */
[----:B------:R-:W-:Y:S02]  /*3350*/  PRMT R217, RZ, 0x7610, R217 ;  /* 0x00007610ffd97816 */ /* 0x000fe400000000d9 */
[----:B------:R-:W-:Y:S02]  /*3360*/  LEA.HI.X.SX32 R147, R74, R176, 0x1, P6 ;  /* 0x000000b04a937211 */ /* 0x000fe400030f0eff */
[----:B------:R-:W-:Y:S02]  /*3370*/  ISETP.GE.AND P1, PT, R148, UR11, PT ;  /* 0x0000000b94007c0c */ /* 0x000fe4000bf26270 */
[----:B------:R-:W-:Y:S01]  /*3380*/  ISETP.GE.AND P5, PT, R141, UR11, PT ;  /* 0x0000000b8d007c0c */ /* 0x000fe2000bfa6270 */
[----:B------:R0:W5:Y:S01]  /*3390*/  @!P3 LDG.E.U8 R217, desc[UR16][R146.64] ;  /* 0x0000001092d9b981 */ /* 0x000162000c1e1100 */
[----:B------:R-:W-:-:S02]  /*33a0*/  PRMT R226, RZ, 0x7610, R226 ;  /* 0x00007610ffe27816 */ /* 0x000fc400000000e2 */
[----:B------:R-:W-:Y:S02]  /*33b0*/  LEA.HI.X.SX32 R141, R75, R176, 0x1, P2 ;  /* 0x000000b04b8d7211 */ /* 0x000fe400010f0eff */
[----:B------:R-:W-:Y:S02]  /*33c0*/  LOP3.LUT R148, R230, 0x12, RZ, 0xfc, !PT ;  /* 0x00000012e6947812 */ /* 0x000fe400078efcff */
[-C--:B-1----:R-:W-:Y:S01]  /*33d0*/  IADD3 R144, P3, R76, R170.reuse, RZ ;  /* 0x000000aa4c907210 */ /* 0x082fe20007f7e0ff */
[----:B------:R1:W5:Y:S01]  /*33e0*/  @!P4 LDG.E.U8 R226, desc[UR16][R140.64] ;  /* 0x000000108ce2c981 */ /* 0x000362000c1e1100 */
[----:B0-----:R-:W-:Y:S02]  /*33f0*/  LOP3.LUT R143, R230, 0x14, RZ, 0xfc, !PT ;  /* 0x00000014e68f7812 */ /* 0x001fe400078efcff */
[----:B------:R-:W-:Y:S02]  /*3400*/  ISETP.GE.AND P2, PT, R148, UR11, PT ;  /* 0x0000000b94007c0c */ /* 0x000fe4000bf46270 */
[----:B------:R-:W-:-:S02]  /*3410*/  IADD3 R142, P4, R77, R170, RZ ;  /* 0x000000aa4d8e7210 */ /* 0x000fc40007f9e0ff */
[----:B------:R-:W-:Y:S02]  /*3420*/  PRMT R225, RZ, 0x7610, R225 ;  /* 0x00007610ffe17816 */ /* 0x000fe400000000e1 */
[-C--:B------:R-:W-:Y:S02]  /*3430*/  LEA.HI.X.SX32 R145, R76, R176.reuse, 0x1, P3 ;  /* 0x000000b04c917211 */ /* 0x080fe400018f0eff */
[----:B------:R-:W-:Y:S02]  /*3440*/  ISETP.GE.AND P3, PT, R143, UR11, PT ;  /* 0x0000000b8f007c0c */ /* 0x000fe4000bf66270 */
[----:B------:R-:W-:Y:S01]  /*3450*/  PRMT R223, RZ, 0x7610, R223 ;  /* 0x00007610ffdf7816 */ /* 0x000fe200000000df */
[----:B------:R0:W5:Y:S01]  /*3460*/  @!P1 LDG.E.U8 R225, desc[UR16][R144.64] ;  /* 0x0000001090e19981 */ /* 0x000162000c1e1100 */
[----:B------:R-:W-:Y:S02]  /*3470*/  LEA.HI.X.SX32 R143, R77, R176, 0x1, P4 ;  /* 0x000000b04d8f7211 */ /* 0x000fe400020f0eff */
[----:B------:R-:W-:-:S02]  /*3480*/  IADD3 R146, P6, R78, R170, RZ ;  /* 0x000000aa4e927210 */ /* 0x000fc40007fde0ff */
[C---:B------:R-:W-:Y:S01]  /*3490*/  LOP3.LUT R148, R230.reuse, 0x16, RZ, 0xfc, !PT ;  /* 0x00000016e6947812 */ /* 0x040fe200078efcff */
[----:B------:R0:W5:Y:S01]  /*34a0*/  @!P5 LDG.E.U8 R223, desc[UR16][R142.64] ;  /* 0x000000108edfd981 */ /* 0x000162000c1e1100 */
[----:B-1----:R-:W-:Y:S02]  /*34b0*/  LOP3.LUT R141, R230, 0x18, RZ, 0xfc, !PT ;  /* 0x00000018e68d7812 */ /* 0x002fe400078efcff */
[----:B------:R-:W-:Y:S02]  /*34c0*/  IADD3 R140, P1, R79, R170, RZ ;  /* 0x000000aa4f8c7210 */ /* 0x000fe40007f3e0ff */
[----:B------:R-:W-:Y:S02]  /*34d0*/  PRMT R222, RZ, 0x7610, R222 ;  /* 0x00007610ffde7816 */ /* 0x000fe400000000de */
[----:B------:R-:W-:Y:S02]  /*34e0*/  LEA.HI.X.SX32 R147, R78, R176, 0x1, P6 ;  /* 0x000000b04e937211 */ /* 0x000fe400030f0eff */
[----:B------:R-:W-:-:S02]  /*34f0*/  ISETP.GE.AND P4, PT, R148, UR11, PT ;  /* 0x0000000b94007c0c */ /* 0x000fc4000bf86270 */
[----:B------:R-:W-:Y:S01]  /*3500*/  ISETP.GE.AND P5, PT, R141, UR11, PT ;  /* 0x0000000b8d007c0c */ /* 0x000fe2000bfa6270 */
[----:B------:R1:W5:Y:S01]  /*3510*/  @!P2 LDG.E.U8 R222, desc[UR16][R146.64] ;  /* 0x0000001092dea981 */ /* 0x000362000c1e1100 */
[----:B------:R-:W-:Y:S02]  /*3520*/  PRMT R221, RZ, 0x7610, R221 ;  /* 0x00007610ffdd7816 */ /* 0x000fe400000000dd */
        /* <DEDUP_REMOVED lines=13> */
[-C--:B-1----:R-:W-:Y:S02]  /*3600*/  IADD3 R146, P4, R82, R170.reuse, RZ ;  /* 0x000000aa52927210 */ /* 0x082fe40007f9e0ff */
[C---:B------:R-:W-:Y:S01]  /*3610*/  LOP3.LUT R148, R230.reuse, 0x20, RZ, 0xfc, !PT ;  /* 0x00000020e6947812 */ /* 0x040fe200078efcff */
[----:B------:R1:W5:Y:S01]  /*3620*/  @!P5 LDG.E.U8 R208, desc[UR16][R142.64] ;  /* 0x000000108ed0d981 */ /* 0x000362000c1e1100 */
[----:B0-----:R-:W-:Y:S02]  /*3630*/  LOP3.LUT R141, R230, 0x22, RZ, 0xfc, !PT ;  /* 0x00000022e68d7812 */ /* 0x001fe400078efcff */
[----:B------:R-:W-:Y:S02]  /*3640*/  IADD3 R140, P5, R83, R170, RZ ;  /* 0x000000aa538c7210 */ /* 0x000fe40007fbe0ff */
[----:B------:R-:W-:-:S02]  /*3650*/  PRMT R219, RZ, 0x7610, R219 ;  /* 0x00007610ffdb7816 */ /* 0x000fc400000000db */
[-C--:B------:R-:W-:Y:S02]  /*3660*/  LEA.HI.X.SX32 R147, R82, R176.reuse, 0x1, P4 ;  /* 0x000000b052937211 */ /* 0x080fe400020f0eff */
[----:B------:R-:W-:Y:S02]  /*3670*/  ISETP.GE.AND P3, PT, R148, UR11, PT ;  /* 0x0000000b94007c0c */ /* 0x000fe4000bf66270 */
[----:B------:R-:W-:Y:S01]  /*3680*/  ISETP.GE.AND P4, PT, R141, UR11, PT ;  /* 0x0000000b8d007c0c */ /* 0x000fe2000bf86270 */
[----:B------:R0:W5:Y:S01]  /*3690*/  @!P1 LDG.E.U8 R219, desc[UR16][R146.64] ;  /* 0x0000001092db9981 */ /* 0x000162000c1e1100 */
[----:B------:R-:W-:Y:S02]  /*36a0*/  PRMT R218, RZ, 0x7610, R218 ;  /* 0x00007610ffda7816 */ /* 0x000fe400000000da */
        /* <DEDUP_REMOVED lines=13> */
[----:B------:R-:W-:Y:S02]  /*3780*/  LOP3.LUT R148, R230, 0x28, RZ, 0xfc, !PT ;  /* 0x00000028e6947812 */ /* 0x000fe400078efcff */
[----:B0-----:R-:W-:Y:S01]  /*3790*/  IADD3 R146, P3, R86, R170, RZ ;  /* 0x000000aa56927210 */ /* 0x001fe20007f7e0ff */
[----:B------:R0:W5:Y:S01]  /*37a0*/  @!P4 LDG.E.U8 R214, desc[UR16][R142.64] ;  /* 0x000000108ed6c981 */ /* 0x000162000c1e1100 */
[----:B------:R-:W-:-:S02]  /*37b0*/  LOP3.LUT R141, R230, 0x2a, RZ, 0xfc, !PT ;  /* 0x0000002ae68d7812 */ /* 0x000fc400078efcff */
[----:B------:R-:W-:Y:S02]  /*37c0*/  ISETP.GE.AND P2, PT, R148, UR11, PT ;  /* 0x0000000b94007c0c */ /* 0x000fe4000bf46270 */
[----:B------:R-:W-:Y:S02]  /*37d0*/  IADD3 R140, P4, R87, R170, RZ ;  /* 0x000000aa578c7210 */ /* 0x000fe40007f9e0ff */
[----:B------:R-:W-:Y:S02]  /*37e0*/  PRMT R213, RZ, 0x7610, R213 ;  /* 0x00007610ffd57816 */ /* 0x000fe400000000d5 */
[----:B------:R-:W-:Y:S02]  /*37f0*/  LEA.HI.X.SX32 R147, R86, R176, 0x1, P3 ;  /* 0x000000b056937211 */ /* 0x000fe400018f0eff */
[----:B------:R-:W-:Y:S02]  /*3800*/  LOP3.LUT R148, R230, 0x2c, RZ, 0xfc, !PT ;  /* 0x0000002ce6947812 */ /* 0x000fe400078efcff */
[----:B------:R-:W-:Y:S01]  /*3810*/  ISETP.GE.AND P3, PT, R141, UR11, PT ;  /* 0x0000000b8d007c0c */ /* 0x000fe2000bf66270 */
[----:B------:R0:W5:Y:S01]  /*3820*/  @!P5 LDG.E.U8 R213, desc[UR16][R146.64] ;  /* 0x0000001092d5d981 */ /* 0x000162000c1e1100 */
[----:B------:R-:W-:-:S02]  /*3830*/  PRMT R212, RZ, 0x7610, R212 ;  /* 0x00007610ffd47816 */ /* 0x000fc400000000d4 */
[----:B------:R-:W-:Y:S02]  /*3840*/  LEA.HI.X.SX32 R141, R87, R176, 0x1, P4 ;  /* 0x000000b0578d7211 */ /* 0x000fe400020f0eff */
[-C--:B-1----:R-:W-:Y:S02]  /*3850*/  IADD3 R144, P6, R88, R170.reuse, RZ ;  /* 0x000000aa58907210 */ /* 0x082fe40007fde0ff */
[----:B------:R-:W-:Y:S01]  /*3860*/  ISETP.GE.AND P4, PT, R148, UR11, PT ;  /* 0x0000000b94007c0c */ /* 0x000fe2000bf86270 */
[----:B------:R1:W5:Y:S01]  /*3870*/  @!P1 LDG.E.U8 R212, desc[UR16][R140.64] ;  /* 0x000000108cd49981 */ /* 0x000362000c1e1100 */
[----:B0-----:R-:W-:Y:S02]  /*3880*/  LOP3.LUT R143, R230, 0x30, RZ, 0xfc, !PT ;  /* 0x00000030e68f7812 */ /* 0x001fe400078efcff */
[----:B------:R-:W-:Y:S02]  /*3890*/  IADD3 R142, P5, R89, R170, RZ ;  /* 0x000000aa598e7210 */ /* 0x000fe40007fbe0ff */
[----:B------:R-:W-:-:S02]  /*38a0*/  PRMT R196, RZ, 0x7610, R196 ;  /* 0x00007610ffc47816 */ /* 0x000fc400000000c4 */
[----:B------:R-:W-:Y:S02]  /*38b0*/  LEA.HI.X.SX32 R145, R88, R176, 0x1, P6 ;  /* 0x000000b058917211 */ /* 0x000fe400030f0eff */
[----:B------:R-:W-:Y:S02]  /*38c0*/  ISETP.GE.AND P1, PT, R143, UR11, PT ;  /* 0x0000000b8f007c0c */ /* 0x000fe4000bf26270 */
[----:B------:R-:W-:Y:S01]  /*38d0*/  PRMT R210, RZ, 0x7610, R210 ;  /* 0x00007610ffd27816 */ /* 0x000fe200000000d2 */
[----:B------:R0:W5:Y:S01]  /*38e0*/  @!P2 LDG.E.U8 R196, desc[UR16][R144.64] ;  /* 0x0000001090c4a981 */ /* 0x000162000c1e1100 */
[----:B------:R-:W-:Y:S02]  /*38f0*/  IADD3 R146, P6, R90, R170, RZ ;  /* 0x000000aa5a927210 */ /* 0x000fe40007fde0ff */
[----:B------:R-:W-:Y:S02]  /*3900*/  LEA.HI.X.SX32 R143, R89, R176, 0x1, P5 ;  /* 0x000000b0598f7211 */ /* 0x000fe400028f0eff */
[----:B------:R-:W-:-:S02]  /*3910*/  LOP3.LUT R148, R230, 0x32, RZ, 0xfc, !PT ;  /* 0x00000032e6947812 */ /* 0x000fc400078efcff */
[----:B-1----:R-:W-:Y:S01]  /*3920*/  LOP3.LUT R141, R230, 0x34, RZ, 0xfc, !PT ;  /* 0x00000034e68d7812 */ /* 0x002fe200078efcff */
[----:B------:R1:W5:Y:S01]  /*3930*/  @!P3 LDG.E.U8 R210, desc[UR16][R142.64] ;  /* 0x000000108ed2b981 */ /* 0x000362000c1e1100 */
[----:B------:R-:W-:Y:S02]  /*3940*/  PRMT R209, RZ, 0x7610, R209 ;  /* 0x00007610ffd17816 */ /* 0x000fe400000000d1 */
[----:B------:R-:W-:Y:S02]  /*3950*/  IADD3 R140, P2, R91, R170, RZ ;  /* 0x000000aa5b8c7210 */ /* 0x000fe40007f5e0ff */
[----:B------:R-:W-:Y:S02]  /*3960*/  LEA.HI.X.SX32 R147, R90, R176, 0x1, P6 ;  /* 0x000000b05a937211 */ /* 0x000fe400030f0eff */
[----:B------:R-:W-:Y:S02]  /*3970*/  ISETP.GE.AND P5, PT, R148, UR11, PT ;  /* 0x0000000b94007c0c */ /* 0x000fe4000bfa6270 */
[----:B------:R-:W-:Y:S01]  /*3980*/  ISETP.GE.AND P3, PT, R141, UR11, PT ;  /* 0x0000000b8d007c0c */ /* 0x000fe2000bf66270 */
[----:B------:R-:W5:Y:S01]  /*3990*/  @!P4 LDG.E.U8 R209, desc[UR16][R146.64] ;  /* 0x0000001092d1c981 */ /* 0x000f62000c1e1100 */
[----:B------:R-:W-:-:S02]  /*39a0*/  PRMT R206, RZ, 0x7610, R206 ;  /* 0x00007610ffce7816 */ /* 0x000fc400000000ce */
[----:B------:R-:W-:Y:S02]  /*39b0*/  LEA.HI.X.SX32 R141, R91, R176, 0x1, P2 ;  /* 0x000000b05b8d7211 */ /* 0x000fe400010f0eff */
[----:B------:R-:W-:Y:S02]  /*39c0*/  LOP3.LUT R148, R230, 0x36, RZ, 0xfc, !PT ;  /* 0x00000036e6947812 */ /* 0x000fe400078efcff */
[----:B0-----:R-:W-:Y:S01]  /*39d0*/  IADD3 R144, P4, R92, R170, RZ ;  /* 0x000000aa5c907210 */ /* 0x001fe20007f9e0ff */
[----:B------:R0:W5:Y:S01]  /*39e0*/  @!P1 LDG.E.U8 R206, desc[UR16][R140.64] ;  /* 0x000000108cce9981 */ /* 0x000162000c1e1100 */
[----:B-1----:R-:W-:Y:S02]  /*39f0*/  LOP3.LUT R143, R230, 0x38, RZ, 0xfc, !PT ;  /* 0x00000038e68f7812 */ /* 0x002fe400078efcff */
[----:B------:R-:W-:Y:S02]  /*3a00*/  PRMT R205, RZ, 0x7610, R205 ;  /* 0x00007610ffcd7816 */ /* 0x000fe400000000cd */
[----:B------:R-:W-:-:S02]  /*3a10*/  ISETP.GE.AND P2, PT, R148, UR11, PT ;  /* 0x0000000b94007c0c */ /* 0x000fc4000bf46270 */
[----:B------:R-:W-:Y:S02]  /*3a20*/  IADD3 R142, P1, R93, R170, RZ ;  /* 0x000000aa5d8e7210 */ /* 0x000fe40007f3e0ff */
[-C--:B------:R-:W-:Y:S02]  /*3a30*/  LEA.HI.X.SX32 R145, R92, R176.reuse, 0x1, P4 ;  /* 0x000000b05c917211 */ /* 0x080fe400020f0eff */
[----:B------:R-:W-:Y:S02]  /*3a40*/  LOP3.LUT R148, R230, 0x3a, RZ, 0xfc, !PT ;  /* 0x0000003ae6947812 */ /* 0x000fe400078efcff */
[----:B------:R-:W-:Y:S01]  /*3a50*/  ISETP.GE.AND P4, PT, R143, UR11, PT ;  /* 0x0000000b8f007c0c */ /* 0x000fe2000bf86270 */
[----:B------:R1:W5:Y:S01]  /*3a60*/  @!P5 LDG.E.U8 R205, desc[UR16][R144.64] ;  /* 0x0000001090cdd981 */ /* 0x000362000c1e1100 */
[----:B------:R-:W-:Y:S02]  /*3a70*/  LEA.HI.X.SX32 R143, R93, R176, 0x1, P1 ;  /* 0x000000b05d8f7211 */ /* 0x000fe400008f0eff */
[----:B------:R-:W-:-:S02]  /*3a80*/  ISETP.GE.AND P1, PT, R148, UR11, PT ;  /* 0x0000000b94007c0c */ /* 0x000fc4000bf26270 */
[----:B------:R-:W-:Y:S02]  /*3a90*/  PRMT R204, RZ, 0x7610, R204 ;  /* 0x00007610ffcc7816 */ /* 0x000fe400000000cc */
[-C--:B0-----:R-:W-:Y:S02]  /*3aa0*/  IADD3 R140, P6, R94, R170.reuse, RZ ;  /* 0x000000aa5e8c7210 */ /* 0x081fe40007fde0ff */
[----:B------:R-:W-:Y:S02]  /*3ab0*/  IADD3 R148, P5, R95, R170, RZ ;  /* 0x000000aa5f947210 */ /* 0x000fe40007fbe0ff */
[----:B------:R-:W-:Y:S01]  /*3ac0*/  LOP3.LUT R146, R230, 0x3c, RZ, 0xfc, !PT ;  /* 0x0000003ce6927812 */ /* 0x000fe200078efcff */
[----:B------:R0:W5:Y:S01]  /*3ad0*/  @!P3 LDG.E.U8 R204, desc[UR16][R142.64] ;  /* 0x000000108eccb981 */ /* 0x000162000c1e1100 */
[----:B------:R-:W-:Y:S02]  /*3ae0*/  PRMT R203, RZ, 0x7610, R203 ;  /* 0x00007610ffcb7816 */ /* 0x000fe400000000cb */
[----:B------:R-:W-:-:S02]  /*3af0*/  PRMT R202, RZ, 0x7610, R202 ;  /* 0x00007610ffca7816 */ /* 0x000fc400000000ca */
[-C--:B------:R-:W-:Y:S02]  /*3b00*/  LEA.HI.X.SX32 R141, R94, R176.reuse, 0x1, P6 ;  /* 0x000000b05e8d7211 */ /* 0x080fe400030f0eff */
[----:B------:R-:W-:Y:S02]  /*3b10*/  LEA.HI.X.SX32 R149, R95, R176, 0x1, P5 ;  /* 0x000000b05f957211 */ /* 0x000fe400028f0eff */
[----:B------:R-:W-:Y:S01]  /*3b20*/  ISETP.GE.AND P3, PT, R146, UR11, PT ;  /* 0x0000000b92007c0c */ /* 0x000fe2000bf66270 */
[----:B------:R0:W5:Y:S01]  /*3b30*/  @!P2 LDG.E.U8 R203, desc[UR16][R140.64] ;  /* 0x000000108ccba981 */ /* 0x000162000c1e1100 */
[----:B-1----:R-:W-:-:S03]  /*3b40*/  IADD3 R144, P2, R96, R170, RZ ;  /* 0x000000aa60907210 */ /* 0x002fc60007f5e0ff */
[----:B------:R-:W5:Y:S01]  /*3b50*/  @!P4 LDG.E.U8 R202, desc[UR16][R148.64] ;  /* 0x0000001094cac981 */ /* 0x000f62000c1e1100 */
[C---:B0-----:R-:W-:Y:S02]  /*3b60*/  IADD3 R142, P4, R97.reuse, R170, RZ ;  /* 0x000000aa618e7210 */ /* 0x041fe40007f9e0ff */
[----:B------:R-:W-:Y:S02]  /*3b70*/  PRMT R200, RZ, 0x7610, R200 ;  /* 0x00007610ffc87816 */ /* 0x000fe400000000c8 */
[----:B------:R-:W-:Y:S02]  /*3b80*/  PRMT R198, RZ, 0x7610, R198 ;  /* 0x00007610ffc67816 */ /* 0x000fe400000000c6 */
[-C--:B------:R-:W-:Y:S02]  /*3b90*/  LEA.HI.X.SX32 R145, R96, R176.reuse, 0x1, P2 ;  /* 0x000000b060917211 */ /* 0x080fe400010f0eff */
[----:B------:R-:W-:-:S03]  /*3ba0*/  LEA.HI.X.SX32 R143, R97, R176, 0x1, P4 ;  /* 0x000000b0618f7211 */ /* 0x000fc600020f0eff */
[----:B------:R-:W5:Y:S01]  /*3bb0*/  @!P1 LDG.E.U8 R200, desc[UR16][R144.64] ;  /* 0x0000001090c89981 */ /* 0x000f62000c1e1100 */
[----:B------:R-:W-:-:S03]  /*3bc0*/  SHF.R.S32.HI R185, RZ, 0x1f, R178 ;  /* 0x0000001fffb97819 */ /* 0x000fc600000114b2 */
[----:B------:R0:W5:Y:S01]  /*3bd0*/  @!P3 LDG.E.U8 R198, desc[UR16][R142.64] ;  /* 0x000000108ec6b981 */ /* 0x000162000c1e1100 */
[----:B------:R-:W-:-:S05]  /*3be0*/  IADD3 R140, P1, R178, R165, RZ ;  /* 0x000000a5b28c7210 */ /* 0x000fca0007f3e0ff */
[----:B------:R-:W-:Y:S01]  /*3bf0*/  IMAD.X R141, R185, 0x1, R174, P1 ;  /* 0x00000001b98d7824 */ /* 0x000fe200008e06ae */
[----:B------:R-:W-:-:S05]  /*3c00*/  IADD3 R150, P1, R178, R163, RZ ;  /* 0x000000a3b2967210 */ /* 0x000fca0007f3e0ff */
[C---:B------:R-:W-:Y:S01]  /*3c10*/  IMAD.X R151, R185.reuse, 0x1, R173, P1 ;  /* 0x00000001b9977824 */ /* 0x040fe200008e06ad */
[C---:B0-----:R-:W-:Y:S02]  /*3c20*/  IADD3 R142, P1, R178.reuse, R159, RZ ;  /* 0x0000009fb28e7210 */ /* 0x041fe40007f3e0ff */
[----:B------:R-:W-:Y:S01]  /*3c30*/  PRMT R193, RZ, 0x7610, R193 ;  /* 0x00007610ffc17816 */ /* 0x000fe200000000c1 */
[----:B------:R-:W-:Y:S02]  /*3c40*/  BAR.SYNC.DEFER_BLOCKING 0x0 ;  /* 0x0000000000007b1d */ /* 0x000fe40000010000 */
[----:B------:R-:W-:Y:S01]  /*3c50*/  IMAD.X R143, R185, 0x1, R171, P1 ;  /* 0x00000001b98f7824 */ /* 0x000fe200008e06ab */
[----:B------:R-:W-:Y:S02]  /*3c60*/  IADD3 R148, P1, R178, R157, RZ ;  /* 0x0000009db2947210 */ /* 0x000fe40007f3e0ff */
[----:B------:R-:W-:-:S03]  /*3c70*/  PRMT R189, RZ, 0x7610, R189 ;  /* 0x00007610ffbd7816 */ /* 0x000fc600000000bd */
[C---:B------:R-:W-:Y:S01]  /*3c80*/  IMAD.X R149, R185.reuse, 0x1, R169, P1 ;  /* 0x00000001b9957824 */ /* 0x040fe200008e06a9 */
[C---:B------:R-:W-:Y:S02]  /*3c90*/  IADD3 R146, P2, R178.reuse, R167, RZ ;  /* 0x000000a7b2927210 */ /* 0x040fe40007f5e0ff */
[----:B------:R-:W-:Y:S02]  /*3ca0*/  PRMT R199, RZ, 0x7610, R199 ;  /* 0x00007610ffc77816 */ /* 0x000fe400000000c7 */
[----:B------:R-:W-:Y:S01]  /*3cb0*/  PRMT R201, RZ, 0x7610, R201 ;  /* 0x00007610ffc97816 */ /* 0x000fe200000000c9 */
[----:B------:R-:W-:Y:S01]  /*3cc0*/  IMAD.X R147, R185, 0x1, R175, P2 ;  /* 0x00000001b9937824 */ /* 0x000fe200010e06af */
[----:B------:R-:W-:Y:S01]  /*3cd0*/  IADD3 R144, P2, R178, R161, RZ ;  /* 0x000000a1b2907210 */ /* 0x000fe20007f5e0ff */
[----:B------:R0:W5:Y:S04]  /*3ce0*/  @!P0 LDG.E.U8 R193, desc[UR16][R140.64] ;  /* 0x000000108cc18981 */ /* 0x000168000c1e1100 */
[----:B------:R1:W5:Y:S01]  /*3cf0*/  @!P0 LDG.E.U8 R189, desc[UR16][R150.64] ;  /* 0x0000001096bd8981 */ /* 0x000362000c1e1100 */
[----:B------:R-:W-:-:S03]  /*3d00*/  PRMT R182, RZ, 0x7610, R182 ;  /* 0x00007610ffb67816 */ /* 0x000fc600000000b6 */
[----:B------:R2:W5:Y:S01]  /*3d10*/  @!P0 LDG.E.U8 R199, desc[UR16][R142.64] ;  /* 0x000000108ec78981 */ /* 0x000562000c1e1100 */
[----:B0-----:R-:W-:-:S03]  /*3d20*/  IADD3 R140, P1, R178, R153, RZ ;  /* 0x00000099b28c7210 */ /* 0x001fc60007f3e0ff */
[----:B------:R0:W5:Y:S02]  /*3d30*/  @!P0 LDG.E.U8 R201, desc[UR16][R146.64] ;  /* 0x0000001092c98981 */ /* 0x000164000c1e1100 */
[C---:B------:R-:W-:Y:S01]  /*3d40*/  IMAD.X R141, R185.reuse, 0x1, R166, P1 ;  /* 0x00000001b98d7824 */ /* 0x040fe200008e06a6 */
[C---:B-1----:R-:W-:Y:S01]  /*3d50*/  IADD3 R150, P1, R178.reuse, R139, RZ ;  /* 0x0000008bb2967210 */ /* 0x042fe20007f3e0ff */
[C---:B------:R-:W-:Y:S01]  /*3d60*/  IMAD.X R145, R185.reuse, 0x1, R172, P2 ;  /* 0x00000001b9917824 */ /* 0x040fe200010e06ac */
[----:B------:R-:W-:Y:S02]  /*3d70*/  PRMT R188, RZ, 0x7610, R188 ;  /* 0x00007610ffbc7816 */ /* 0x000fe400000000bc */
[----:B------:R1:W5:Y:S01]  /*3d80*/  @!P0 LDG.E.U8 R182, desc[UR16][R140.64] ;  /* 0x000000108cb68981 */ /* 0x000362000c1e1100 */
[----:B------:R-:W-:Y:S01]  /*3d90*/  IMAD.X R151, R185, 0x1, R164, P1 ;  /* 0x00000001b9977824 */ /* 0x000fe200008e06a4 */
[C---:B--2---:R-:W-:Y:S02]  /*3da0*/  IADD3 R142, P1, R178.reuse, R135, RZ ;  /* 0x00000087b28e7210 */ /* 0x044fe40007f3e0ff */
[----:B0-----:R-:W-:-:S03]  /*3db0*/  IADD3 R146, P2, R178, R155, RZ ;  /* 0x0000009bb2927210 */ /* 0x001fc60007f5e0ff */
[C---:B------:R-:W-:Y:S02]  /*3dc0*/  IMAD.X R143, R185.reuse, 0x1, R160, P1 ;  /* 0x00000001b98f7824 */ /* 0x040fe400008e06a0 */
[C---:B------:R-:W-:Y:S01]  /*3dd0*/  IMAD.X R147, R185.reuse, 0x1, R168, P2 ;  /* 0x00000001b9937824 */ /* 0x040fe200010e06a8 */
[----:B-1----:R-:W-:Y:S02]  /*3de0*/  IADD3 R140, P1, R178, R133, RZ ;  /* 0x00000085b28c7210 */ /* 0x002fe40007f3e0ff */
[----:B------:R-:W-:Y:S02]  /*3df0*/  PRMT R187, RZ, 0x7610, R187 ;  /* 0x00007610ffbb7816 */ /* 0x000fe400000000bb */
[----:B------:R0:W2:Y:S01]  /*3e00*/  @!P0 LDG.E.U8 R188, desc[UR16][R146.64] ;  /* 0x0000001092bc8981 */ /* 0x0000a2000c1e1100 */
[----:B------:R-:W-:Y:S01]  /*3e10*/  IMAD.X R141, R185, 0x1, R158, P1 ;  /* 0x00000001b98d7824 */ /* 0x000fe200008e069e */
[----:B------:R-:W-:Y:S02]  /*3e20*/  PRMT R184, RZ, 0x7610, R184 ;  /* 0x00007610ffb87816 */ /* 0x000fe400000000b8 */
[----:B------:R1:W2:Y:S01]  /*3e30*/  @!P0 LDG.E.U8 R187, desc[UR16][R142.64] ;  /* 0x000000108ebb8981 */ /* 0x0002a2000c1e1100 */
[----:B------:R-:W-:-:S02]  /*3e40*/  PRMT R180, RZ, 0x7610, R180 ;  /* 0x00007610ffb47816 */ /* 0x000fc400000000b4 */
[----:B------:R-:W-:Y:S01]  /*3e50*/  PRMT R192, RZ, 0x7610, R192 ;  /* 0x00007610ffc07816 */ /* 0x000fe200000000c0 */
[----:B------:R3:W2:Y:S01]  /*3e60*/  @!P0 LDG.E.U8 R184, desc[UR16][R144.64] ;  /* 0x0000001090b88981 */ /* 0x0006a2000c1e1100 */
[----:B0-----:R-:W-:-:S03]  /*3e70*/  IADD3 R146, P1, R178, R129, RZ ;  /* 0x00000081b2927210 */ /* 0x001fc60007f3e0ff */
[----:B------:R0:W2:Y:S02]  /*3e80*/  @!P0 LDG.E.U8 R180, desc[UR16][R140.64] ;  /* 0x000000108cb48981 */ /* 0x0000a4000c1e1100 */
[C---:B------:R-:W-:Y:S01]  /*3e90*/  IMAD.X R147, R185.reuse, 0x1, R154, P1 ;  /* 0x00000001b9937824 */ /* 0x040fe200008e069a */
[C---:B-1----:R-:W-:Y:S01]  /*3ea0*/  IADD3 R142, P1, R178.reuse, R127, RZ ;  /* 0x0000007fb28e7210 */ /* 0x042fe20007f3e0ff */
[----:B------:R1:W2:Y:S01]  /*3eb0*/  @!P0 LDG.E.U8 R192, desc[UR16][R148.64] ;  /* 0x0000001094c08981 */ /* 0x0002a2000c1e1100 */
[C---:B---3--:R-:W-:Y:S02]  /*3ec0*/  IADD3 R144, P2, R178.reuse, R137, RZ ;  /* 0x00000089b2907210 */ /* 0x048fe40007f5e0ff */
[----:B------:R-:W-:Y:S01]  /*3ed0*/  PRMT R190, RZ, 0x7610, R190 ;  /* 0x00007610ffbe7816 */ /* 0x000fe200000000be */
[C---:B------:R-:W-:Y:S01]  /*3ee0*/  IMAD.X R143, R185.reuse, 0x1, R152, P1 ;  /* 0x00000001b98f7824 */ /* 0x040fe200008e0698 */
[----:B------:R-:W-:Y:S01]  /*3ef0*/  SHF.R.S32.HI R183, RZ, 0x1f, R178 ;  /* 0x0000001fffb77819 */ /* 0x000fe200000114b2 */
[----:B------:R-:W-:Y:S01]  /*3f00*/  IMAD.X R145, R185, 0x1, R162, P2 ;  /* 0x00000001b9917824 */ /* 0x000fe200010e06a2 */
[----:B0-----:R-:W-:-:S02]  /*3f10*/  IADD3 R140, P1, R178, R105, RZ ;  /* 0x00000069b28c7210 */ /* 0x001fc40007f3e0ff */
[----:B------:R-:W-:Y:S01]  /*3f20*/  PRMT R195, RZ, 0x7610, R195 ;  /* 0x00007610ffc37816 */ /* 0x000fe200000000c3 */
[----:B------:R0:W3:Y:S01]  /*3f30*/  @!P0 LDG.E.U8 R190, desc[UR16][R146.64] ;  /* 0x0000001092be8981 */ /* 0x0000e2000c1e1100 */
[----:B-1----:R-:W-:Y:S01]  /*3f40*/  IADD3 R148, P2, R178, R131, RZ ;  /* 0x00000083b2947210 */ /* 0x002fe20007f5e0ff */
[----:B------:R-:W-:-:S04]  /*3f50*/  IMAD.X R141, R183, 0x1, R118, P1 ;  /* 0x00000001b78d7824 */ /* 0x000fc800008e0676 */
[----:B------:R-:W-:Y:S01]  /*3f60*/  IMAD.X R149, R185, 0x1, R156, P2 ;  /* 0x00000001b9957824 */ /* 0x000fe200010e069c */
[----:B0-----:R-:W-:-:S04]  /*3f70*/  IADD3 R146, P1, R178, R107, RZ ;  /* 0x0000006bb2927210 */ /* 0x001fc80007f3e0ff */
[----:B------:R0:W2:Y:S01]  /*3f80*/  @!P0 LDG.E.U8 R195, desc[UR16][R148.64] ;  /* 0x0000001094c38981 */ /* 0x0000a2000c1e1100 */
[----:B------:R-:W-:Y:S02]  /*3f90*/  PRMT R232, RZ, 0x7610, R232 ;  /* 0x00007610ffe87816 */ /* 0x000fe400000000e8 */
[----:B------:R-:W-:Y:S01]  /*3fa0*/  PRMT R191, RZ, 0x7610, R191 ;  /* 0x00007610ffbf7816 */ /* 0x000fe200000000bf */
[----:B------:R-:W-:Y:S01]  /*3fb0*/  IMAD.X R147, R183, 0x1, R120, P1 ;  /* 0x00000001b7937824 */ /* 0x000fe200008e0678 */
[----:B------:R-:W-:Y:S02]  /*3fc0*/  PRMT R186, RZ, 0x7610, R186 ;  /* 0x00007610ffba7816 */ /* 0x000fe400000000ba */
[----:B------:R1:W3:Y:S01]  /*3fd0*/  @!P0 LDG.E.U8 R232, desc[UR16][R140.64] ;  /* 0x000000108ce88981 */ /* 0x0002e2000c1e1100 */
[----:B0-----:R-:W-:-:S03]  /*3fe0*/  IADD3 R148, P1, R178, R111, RZ ;  /* 0x0000006fb2947210 */ /* 0x001fc60007f3e0ff */
[----:B------:R0:W3:Y:S01]  /*3ff0*/  @!P0 LDG.E.U8 R191, desc[UR16][R144.64] ;  /* 0x0000001090bf8981 */ /* 0x0000e2000c1e1100 */
[----:B------:R-:W-:Y:S01]  /*4000*/  PRMT R197, RZ, 0x7610, R197 ;  /* 0x00007610ffc57816 */ /* 0x000fe200000000c5 */
[C---:B------:R-:W-:Y:S02]  /*4010*/  IMAD.X R149, R183.reuse, 0x1, R124, P1 ;  /* 0x00000001b7957824 */ /* 0x040fe400008e067c */
[----:B------:R4:W3:Y:S01]  /*4020*/  @!P0 LDG.E.U8 R186, desc[UR16][R142.64] ;  /* 0x000000108eba8981 */ /* 0x0008e2000c1e1100 */
[C---:B-1----:R-:W-:Y:S02]  /*4030*/  IADD3 R140, P1, R178.reuse, R113, RZ ;  /* 0x00000071b28c7210 */ /* 0x042fe40007f3e0ff */
[----:B------:R-:W-:Y:S01]  /*4040*/  PRMT R235, RZ, 0x7610, R235 ;  /* 0x00007610ffeb7816 */ /* 0x000fe200000000eb */
[----:B------:R1:W3:Y:S01]  /*4050*/  @!P0 LDG.E.U8 R197, desc[UR16][R150.64] ;  /* 0x0000001096c58981 */ /* 0x0002e2000c1e1100 */
[----:B0-----:R-:W-:Y:S01]  /*4060*/  IADD3 R144, P2, R178, R104, RZ ;  /* 0x00000068b2907210 */ /* 0x001fe20007f5e0ff */
[----:B------:R-:W-:Y:S01]  /*4070*/  IMAD.X R141, R183, 0x1, R126, P1 ;  /* 0x00000001b78d7824 */ /* 0x000fe200008e067e */
[----:B------:R-:W-:-:S02]  /*4080*/  PRMT R233, RZ, 0x7610, R233 ;  /* 0x00007610ffe97816 */ /* 0x000fc400000000e9 */
[----:B------:R0:W3:Y:S01]  /*4090*/  @!P0 LDG.E.U8 R235, desc[UR16][R146.64] ;  /* 0x0000001092eb8981 */ /* 0x0000e2000c1e1100 */
[----:B------:R-:W-:Y:S01]  /*40a0*/  IMAD.X R145, R183, 0x1, R116, P2 ;  /* 0x00000001b7917824 */ /* 0x000fe200010e0674 */
[C---:B----4-:R-:W-:Y:S02]  /*40b0*/  IADD3 R142, P1, R178.reuse, R117, RZ ;  /* 0x00000075b28e7210 */ /* 0x050fe40007f3e0ff */
[----:B-1----:R-:W-:-:S03]  /*40c0*/  IADD3 R150, P2, R178, R109, RZ ;  /* 0x0000006db2967210 */ /* 0x002fc60007f5e0ff */
[C---:B------:R-:W-:Y:S02]  /*40d0*/  IMAD.X R143, R183.reuse, 0x1, R130, P1 ;  /* 0x00000001b78f7824 */ /* 0x040fe400008e0682 */
[C---:B------:R-:W-:Y:S01]  /*40e0*/  IMAD.X R151, R183.reuse, 0x1, R122, P2 ;  /* 0x00000001b7977824 */ /* 0x040fe200010e067a */
[----:B0-----:R-:W-:Y:S02]  /*40f0*/  IADD3 R146, P1, R178, R119, RZ ;  /* 0x00000077b2927210 */ /* 0x001fe40007f3e0ff */
[----:B------:R-:W-:Y:S02]  /*4100*/  PRMT R236, RZ, 0x7610, R236 ;  /* 0x00007610ffec7816 */ /* 0x000fe400000000ec */
[----:B------:R0:W4:Y:S01]  /*4110*/  @!P0 LDG.E.U8 R233, desc[UR16][R150.64] ;  /* 0x0000001096e98981 */ /* 0x000122000c1e1100 */
[----:B------:R-:W-:Y:S01]  /*4120*/  IMAD.X R147, R183, 0x1, R132, P1 ;  /* 0x00000001b7937824 */ /* 0x000fe200008e0684 */
[----:B------:R-:W-:Y:S02]  /*4130*/  PRMT R185, RZ, 0x7610, R185 ;  /* 0x00007610ffb97816 */ /* 0x000fe400000000b9 */
[----:B------:R1:W4:Y:S01]  /*4140*/  @!P0 LDG.E.U8 R236, desc[UR16][R140.64] ;  /* 0x000000108cec8981 */ /* 0x000322000c1e1100 */
[----:B------:R-:W-:-:S02]  /*4150*/  PRMT R238, RZ, 0x7610, R238 ;  /* 0x00007610ffee7816 */ /* 0x000fc400000000ee */
[----:B------:R-:W-:Y:S01]  /*4160*/  PRMT R234, RZ, 0x7610, R234 ;  /* 0x00007610ffea7816 */ /* 0x000fe200000000ea */
[----:B------:R1:W4:Y:S01]  /*4170*/  @!P0 LDG.E.U8 R185, desc[UR16][R144.64] ;  /* 0x0000001090b98981 */ /* 0x000322000c1e1100 */
[C---:B0-----:R-:W-:Y:S02]  /*4180*/  IADD3 R150, P1, R178.reuse, R123, RZ ;  /* 0x0000007bb2967210 */ /* 0x041fe40007f3e0ff */
[----:B------:R-:W-:Y:S01]  /*4190*/  PRMT R237, RZ, 0x7610, R237 ;  /* 0x00007610ffed7816 */ /* 0x000fe200000000ed */
[----:B------:R0:W4:Y:S02]  /*41a0*/  @!P0 LDG.E.U8 R238, desc[UR16][R142.64] ;  /* 0x000000108eee8981 */ /* 0x000124000c1e1100 */
[----:B------:R-:W-:Y:S01]  /*41b0*/  IMAD.X R151, R183, 0x1, R136, P1 ;  /* 0x00000001b7977824 */ /* 0x000fe200008e0688 */
[C---:B-1----:R-:W-:Y:S01]  /*41c0*/  IADD3 R140, P1, R178.reuse, R125, RZ ;  /* 0x0000007db28c7210 */ /* 0x042fe20007f3e0ff */
[----:B------:R1:W4:Y:S01]  /*41d0*/  @!P0 LDG.E.U8 R234, desc[UR16][R148.64] ;  /* 0x0000001094ea8981 */ /* 0x000322000c1e1100 */
[----:B------:R-:W-:-:S03]  /*41e0*/  IADD3 R144, P2, R178, R115, RZ ;  /* 0x00000073b2907210 */ /* 0x000fc60007f5e0ff */
[C---:B------:R-:W-:Y:S02]  /*41f0*/  IMAD.X R141, R183.reuse, 0x1, R138, P1 ;  /* 0x00000001b78d7824 */ /* 0x040fe400008e068a */
[C---:B------:R-:W-:Y:S01]  /*4200*/  IMAD.X R145, R183.reuse, 0x1, R128, P2 ;  /* 0x00000001b7917824 */ /* 0x040fe200010e0680 */
[C---:B0-----:R-:W-:Y:S02]  /*4210*/  IADD3 R142, P1, R178.reuse, R103, RZ ;  /* 0x00000067b28e7210 */ /* 0x041fe40007f3e0ff */
[----:B-1----:R-:W-:Y:S02]  /*4220*/  IADD3 R148, P2, R178, R121, RZ ;  /* 0x00000079b2947210 */ /* 0x002fe40007f5e0ff */
[----:B------:R0:W4:Y:S01]  /*4230*/  @!P0 LDG.E.U8 R237, desc[UR16][R144.64] ;  /* 0x0000001090ed8981 */ /* 0x000122000c1e1100 */
[----:B------:R-:W-:Y:S01]  /*4240*/  PRMT R240, RZ, 0x7610, R240 ;  /* 0x00007610fff07816 */ /* 0x000fe200000000f0 */
[C---:B------:R-:W-:Y:S02]  /*4250*/  IMAD.X R143, R183.reuse, 0x1, R114, P1 ;  /* 0x00000001b78f7824 */ /* 0x040fe400008e0672 */
[----:B------:R-:W-:Y:S01]  /*4260*/  IMAD.X R149, R183, 0x1, R134, P2 ;  /* 0x00000001b7957824 */ /* 0x000fe200010e0686 */
[----:B------:R-:W-:-:S04]  /*4270*/  PRMT R239, RZ, 0x7610, R239 ;  /* 0x00007610ffef7816 */ /* 0x000fc800000000ef */
[----:B------:R1:W4:Y:S01]  /*4280*/  @!P0 LDG.E.U8 R240, desc[UR16][R148.64] ;  /* 0x0000001094f08981 */ /* 0x000322000c1e1100 */
[C---:B0-----:R-:W-:Y:S02]  /*4290*/  IADD3 R144, P1, R178.reuse, R102, RZ ;  /* 0x00000066b2907210 */ /* 0x041fe40007f3e0ff */
[----:B------:R-:W-:Y:S01]  /*42a0*/  PRMT R242, RZ, 0x7610, R242 ;  /* 0x00007610fff27816 */ /* 0x000fe200000000f2 */
[----:B------:R0:W4:Y:S02]  /*42b0*/  @!P0 LDG.E.U8 R239, desc[UR16][R146.64] ;  /* 0x0000001092ef8981 */ /* 0x000124000c1e1100 */
[----:B------:R-:W-:Y:S01]  /*42c0*/  IMAD.X R145, R183, 0x1, R112, P1 ;  /* 0x00000001b7917824 */ /* 0x000fe200008e0670 */
[----:B------:R-:W-:Y:S02]  /*42d0*/  PRMT R241, RZ, 0x7610, R241 ;  /* 0x00007610fff17816 */ /* 0x000fe400000000f1 */
[----:B------:R-:W-:Y:S01]  /*42e0*/  PRMT R243, RZ, 0x7610, R243 ;  /* 0x00007610fff37816 */ /* 0x000fe200000000f3 */
[----:B------:R0:W4:Y:S01]  /*42f0*/  @!P0 LDG.E.U8 R242, desc[UR16][R140.64] ;  /* 0x000000108cf28981 */ /* 0x000122000c1e1100 */
[----:B-1----:R-:W-:-:S02]  /*4300*/  IADD3 R148, P1, R178, R101, RZ ;  /* 0x00000065b2947210 */ /* 0x002fc40007f3e0ff */
[----:B------:R-:W-:Y:S01]  /*4310*/  PRMT R245, RZ, 0x7610, R245 ;  /* 0x00007610fff57816 */ /* 0x000fe200000000f5 */
[----:B------:R1:W4:Y:S02]  /*4320*/  @!P0 LDG.E.U8 R241, desc[UR16][R150.64] ;  /* 0x0000001096f18981 */ /* 0x000324000c1e1100 */
[C---:B------:R-:W-:Y:S01]  /*4330*/  IMAD.X R149, R183.reuse, 0x1, R110, P1 ;  /* 0x00000001b7957824 */ /* 0x040fe200008e066e */
[C---:B0-----:R-:W-:Y:S01]  /*4340*/  IADD3 R146, P1, R178.reuse, R100, RZ ;  /* 0x00000064b2927210 */ /* 0x041fe20007f3e0ff */
[----:B------:R0:W4:Y:S04]  /*4350*/  @!P0 LDG.E.U8 R243, desc[UR16][R142.64] ;  /* 0x000000108ef38981 */ /* 0x000128000c1e1100 */
[----:B------:R-:W-:Y:S01]  /*4360*/  IMAD.X R147, R183, 0x1, R108, P1 ;  /* 0x00000001b7937824 */ /* 0x000fe200008e066c */
[----:B------:R-:W-:Y:S01]  /*4370*/  IADD3 R140, P1, R178, R68, RZ ;  /* 0x00000044b28c7210 */ /* 0x000fe20007f3e0ff */
[----:B------:R0:W4:Y:S01]  /*4380*/  @!P0 LDG.E.U8 R245, desc[UR16][R144.64] ;  /* 0x0000001090f58981 */ /* 0x000122000c1e1100 */
[----:B-1----:R-:W-:-:S02]  /*4390*/  PRMT R150, RZ, 0x7610, R150 ;  /* 0x00007610ff967816 */ /* 0x002fc40000000096 */
[----:B------:R-:W-:Y:S01]  /*43a0*/  PRMT R151, RZ, 0x7610, R151 ;  /* 0x00007610ff977816 */ /* 0x000fe20000000097 */
[----:B------:R-:W-:Y:S01]  /*43b0*/  IMAD.X R141, R183, 0x1, R106, P1 ;  /* 0x00000001b78d7824 */ /* 0x000fe200008e066a */
[----:B0-----:R-:W-:Y:S02]  /*43c0*/  PRMT R142, RZ, 0x7610, R142 ;  /* 0x00007610ff8e7816 */ /* 0x001fe4000000008e */
[----:B------:R-:W4:Y:S04]  /*43d0*/  @!P0 LDG.E.U8 R150, desc[UR16][R148.64] ;  /* 0x0000001094968981 */ /* 0x000f28000c1e1100 */
[----:B------:R-:W4:Y:S04]  /*43e0*/  @!P0 LDG.E.U8 R151, desc[UR16][R146.64] ;  /* 0x0000001092978981 */ /* 0x000f28000c1e1100 */
[----:B------:R0:W4:Y:S01]  /*43f0*/  @!P0 LDG.E.U8 R142, desc[UR16][R140.64] ;  /* 0x000000108c8e8981 */ /* 0x000122000c1e1100 */
[----:B------:R-:W-:-:S02]  /*4400*/  IMAD.SHL.U32 R143, R231, 0x40, RZ ;  /* 0x00000040e78f7824 */ /* 0x000fc400078e00ff */
[----:B------:R-:W-:-:S03]  /*4410*/  IMAD.SHL.U32 R144, R231, 0x8, RZ ;  /* 0x00000008e7907824 */ /* 0x000fc600078e00ff */
[----:B------:R-:W-:-:S04]  /*4420*/  LOP3.LUT R143, R143, 0xfc0, RZ, 0xc0, !PT ;  /* 0x00000fc08f8f7812 */ /* 0x000fc800078ec0ff */
[----:B------:R-:W-:-:S04]  /*4430*/  LOP3.LUT R143, R143, 0x30, R144, 0xf8, !PT ;  /* 0x000000308f8f7812 */ /* 0x000fc800078ef890 */
[----:B------:R-:W-:-:S04]  /*4440*/  LOP3.LUT R230, R143, R230, RZ, 0xfc, !PT ;  /* 0x000000e68fe67212 */ /* 0x000fc800078efcff */
[C---:B------:R-:W-:Y:S02]  /*4450*/  LOP3.LUT R143, R230.reuse, 0x10, RZ, 0x3c, !PT ;  /* 0x00000010e68f7812 */ /* 0x040fe400078e3cff */
[C---:B0-----:R-:W-:Y:S02]  /*4460*/  LOP3.LUT R140, R230.reuse, 0x20, RZ, 0x3c, !PT ;  /* 0x00000020e68c7812 */ /* 0x041fe400078e3cff */
[----:B------:R-:W-:Y:S01]  /*4470*/  LOP3.LUT R141, R230, 0x30, RZ, 0x3c, !PT ;  /* 0x00000030e68d7812 */ /* 0x000fe200078e3cff */
[----:B------:R-:W-:Y:S04]  /*4480*/  STS.U8 [R230+UR10], R211 ;  /* 0x000000d3e6007988 */ /* 0x000fe8000800000a */
[----:B------:R-:W-:Y:S04]  /*4490*/  STS.U8 [R230+UR10+0x2], R229 ;  /* 0x000002e5e6007988 */ /* 0x000fe8000800000a */
[----:B------:R-:W-:Y:S04]  /*44a0*/  STS.U8 [R230+UR10+0x4], R228 ;  /* 0x000004e4e6007988 */ /* 0x000fe8000800000a */
[----:B-----5:R-:W-:Y:S04]  /*44b0*/  STS.U8 [R230+UR10+0x6], R227 ;  /* 0x000006e3e6007988 */ /* 0x020fe8000800000a */
[----:B------:R-:W-:Y:S04]  /*44c0*/  STS.U8 [R230+UR10+0x8], R217 ;  /* 0x000008d9e6007988 */ /* 0x000fe8000800000a */
[----:B------:R-:W-:Y:S04]  /*44d0*/  STS.U8 [R230+UR10+0xa], R226 ;  /* 0x00000ae2e6007988 */ /* 0x000fe8000800000a */
[----:B------:R-:W-:Y:S04]  /*44e0*/  STS.U8 [R230+UR10+0xc], R225 ;  /* 0x00000ce1e6007988 */ /* 0x000fe8000800000a */
[----:B------:R-:W-:Y:S04]  /*44f0*/  STS.U8 [R230+UR10+0xe], R224 ;  /* 0x00000ee0e6007988 */ /* 0x000fe8000800000a */
[----:B------:R-:W-:Y:S04]  /*4500*/  STS.U8 [R143+UR10], R223 ;  /* 0x000000df8f007988 */ /* 0x000fe8000800000a */
[----:B------:R-:W-:Y:S04]  /*4510*/  STS.U8 [R143+UR10+0x2], R222 ;  /* 0x000002de8f007988 */ /* 0x000fe8000800000a */
[----:B------:R-:W-:Y:S04]  /*4520*/  STS.U8 [R143+UR10+0x4], R221 ;  /* 0x000004dd8f007988 */ /* 0x000fe8000800000a */
[----:B------:R-:W-:Y:S04]  /*4530*/  STS.U8 [R143+UR10+0x6], R220 ;  /* 0x000006dc8f007988 */ /* 0x000fe8000800000a */
[----:B------:R-:W-:Y:S04]  /*4540*/  STS.U8 [R143+UR10+0x8], R208 ;  /* 0x000008d08f007988 */ /* 0x000fe8000800000a */
[----:B------:R-:W-:Y:S04]  /*4550*/  STS.U8 [R143+UR10+0xa], R219 ;  /* 0x00000adb8f007988 */ /* 0x000fe8000800000a */
[----:B------:R-:W-:Y:S04]  /*4560*/  STS.U8 [R143+UR10+0xc], R218 ;  /* 0x00000cda8f007988 */ /* 0x000fe8000800000a */
[----:B------:R0:W-:Y:S04]  /*4570*/  STS.U8 [R143+UR10+0xe], R216 ;  /* 0x00000ed88f007988 */ /* 0x0001e8000800000a */
[----:B------:R-:W-:Y:S04]  /*4580*/  STS.U8 [R140+UR10], R215 ;  /* 0x000000d78c007988 */ /* 0x000fe8000800000a */
[----:B------:R-:W-:Y:S01]  /*4590*/  STS.U8 [R140+UR10+0x2], R214 ;  /* 0x000002d68c007988 */ /* 0x000fe2000800000a */
[----:B0-----:R-:W-:-:S03]  /*45a0*/  LOP3.LUT R143, R2, 0x10, RZ, 0x3c, !PT ;  /* 0x00000010028f7812 */ /* 0x001fc600078e3cff */
        /* <DEDUP_REMOVED lines=15> */
[----:B------:R1:W-:Y:S04]  /*46a0*/  STS.U8 [R2+UR10+0x1000], R201 ;  /* 0x001000c902007988 */ /* 0x0003e8000800000a */
[----:B------:R1:W-:Y:S01]  /*46b0*/  STS.U8 [R2+UR10+0x1200], R199 ;  /* 0x001200c702007988 */ /* 0x0003e2000800000a */
[----:B0-----:R-:W-:-:S03]  /*46c0*/  LOP3.LUT R141, R2, 0x30, RZ, 0x3c, !PT ;  /* 0x00000030028d7812 */ /* 0x001fc600078e3cff */
[----:B--2---:R1:W-:Y:S04]  /*46d0*/  STS.U8 [R2+UR10+0x1600], R195 ;  /* 0x001600c302007988 */ /* 0x0043e8000800000a */
[----:B---3--:R1:W-:Y:S04]  /*46e0*/  STS.U8 [R2+UR10+0x1400], R197 ;  /* 0x001400c502007988 */ /* 0x0083e8000800000a */
[----:B------:R1:W-:Y:S04]  /*46f0*/  STS.U8 [R2+UR10+0x1c00], R235 ;  /* 0x001c00eb02007988 */ /* 0x0003e8000800000a */
[----:B----4-:R1:W-:Y:S04]  /*4700*/  STS.U8 [R2+UR10+0x1a00], R237 ;  /* 0x001a00ed02007988 */ /* 0x0103e8000800000a */
[----:B------:R1:W-:Y:S04]  /*4710*/  STS.U8 [R2+UR10+0x1800], R241 ;  /* 0x001800f102007988 */ /* 0x0003e8000800000a */
        /* <DEDUP_REMOVED lines=24> */
[----:B------:R1:W-:Y:S01]  /*48a0*/  STS.U8 [R141+UR10+0x1f80], R142 ;  /* 0x001f808e8d007988 */ /* 0x0003e2000800000a */
[----:B------:R0:W-:Y:S06]  /*48b0*/  MEMBAR.ALL.CTA ;  /* 0x0000000000007992 */ /* 0x0001ec0000008000 */
[----:B0-----:R-:W0:Y:S02]  /*48c0*/  FENCE.VIEW.ASYNC.S ;  /* 0x00000000000073c6 */ /* 0x001e240000000000 */
[----:B0-----:R-:W-:Y:S06]  /*48d0*/  BAR.SYNC.DEFER_BLOCKING 0x0 ;  /* 0x0000000000007b1d */ /* 0x001fec0000010000 */
[----:B------:R-:W-:Y:S01]  /*48e0*/  UMOV UR20, UR4 ;  /* 0x0000000400147c82 */ /* 0x000fe20008000000 */
[----:B------:R-:W-:Y:S01]  /*48f0*/  UMOV UR21, 0x80000020 ;  /* 0x8000002000157882 */ /* 0x000fe20000000000 */
[----:B------:R-:W-:Y:S01]  /*4900*/  UMOV UR22, UR6 ;  /* 0x0000000600167c82 */ /* 0x000fe20008000000 */
[----:B------:R-:W-:Y:S01]  /*4910*/  UMOV UR23, 0x80000020 ;  /* 0x8000002000177882 */ /* 0x000fe20000000000 */
[----:B------:R-:W-:-:S06]  /*4920*/  WARPGROUP.ARRIVE ;  /* 0x00000000000079c5 */ /* 0x000fcc0000000000 */
[----:B------:R-:W-:Y:S01]  /*4930*/  QGMMA.64x64x32.F32.E4M3.E4M3 R24, gdesc[UR20], R24 ;  /* 0x00e00000141879f3 */ /* 0x000fe20008700818 */
[----:B------:R-:W-:Y:S02]  /*4940*/  USHF.R.S32.HI UR8, URZ, 0x1f, UR18 ;  /* 0x0000001f3f087899 */ /* 0x000fe40008011412 */
[----:B------:R-:W-:-:S04]  /*4950*/  IADD3 R104, P5, R104, UR18, RZ ;  /* 0x0000001268687c10 */ /* 0x000fc8000ffbe0ff */
[----:B------:R-:W-:Y:S02]  /*4960*/  IADD3.X R116, R116, UR8, RZ, P5, !PT ;  /* 0x0000000874747c10 */ /* 0x000fe4000affe4ff */
[----:B------:R-:W-:Y:S02]  /*4970*/  IADD3 R117, P5, R117, UR18, RZ ;  /* 0x0000001275757c10 */ /* 0x000fe4000ffbe0ff */
[----:B------:R-:W-:Y:S02]  /*4980*/  IADD3 R68, P0, R68, UR18, RZ ;  /* 0x0000001244447c10 */ /* 0x000fe4000ff1e0ff */
[----:B------:R-:W-:Y:S02]  /*4990*/  IADD3 R100, P1, R100, UR18, RZ ;  /* 0x0000001264647c10 */ /* 0x000fe4000ff3e0ff */
[----:B------:R-:W-:Y:S02]  /*49a0*/  IADD3 R101, P2, R101, UR18, RZ ;  /* 0x0000001265657c10 */ /* 0x000fe4000ff5e0ff */
[----:B------:R-:W-:-:S02]  /*49b0*/  IADD3 R102, P3, R102, UR18, RZ ;  /* 0x0000001266667c10 */ /* 0x000fc4000ff7e0ff */
[----:B------:R-:W-:Y:S02]  /*49c0*/  IADD3.X R130, R130, UR8, RZ, P5, !PT ;  /* 0x0000000882827c10 */ /* 0x000fe4000affe4ff */
[----:B------:R-:W-:Y:S01]  /*49d0*/  IADD3 R131, P5, R131, UR18, RZ ;  /* 0x0000001283837c10 */ /* 0x000fe2000ffbe0ff */
[----:B------:R-:W-:Y:S01]  /*49e0*/  QGMMA.64x64x32.F32.E4M3.E4M3 R24, gdesc[UR12], R24, gsb0 ;  /* 0x00e000000c1879f3 */ /* 0x000fe20008000818 */
[----:B------:R-:W-:Y:S02]  /*49f0*/  IADD3 R103, P4, R103, UR18, RZ ;  /* 0x0000001267677c10 */ /* 0x000fe4000ff9e0ff */
[----:B------:R-:W-:Y:S02]  /*4a00*/  IADD3.X R106, R106, UR8, RZ, P0, !PT ;  /* 0x000000086a6a7c10 */ /* 0x000fe400087fe4ff */
[----:B------:R-:W-:Y:S02]  /*4a10*/  IADD3.X R108, R108, UR8, RZ, P1, !PT ;  /* 0x000000086c6c7c10 */ /* 0x000fe40008ffe4ff */
[----:B------:R-:W-:-:S02]  /*4a20*/  IADD3.X R110, R110, UR8, RZ, P2, !PT ;  /* 0x000000086e6e7c10 */ /* 0x000fc400097fe4ff */
[----:B------:R-:W-:Y:S02]  /*4a30*/  IADD3.X R112, R112, UR8, RZ, P3, !PT ;  /* 0x0000000870707c10 */ /* 0x000fe40009ffe4ff */
[----:B------:R-:W-:Y:S02]  /*4a40*/  IADD3 R105, P6, R105, UR18, RZ ;  /* 0x0000001269697c10 */ /* 0x000fe4000ffde0ff */
[----:B------:R-:W-:Y:S02]  /*4a50*/  IADD3 R107, P0, R107, UR18, RZ ;  /* 0x000000126b6b7c10 */ /* 0x000fe4000ff1e0ff */
[----:B------:R-:W-:Y:S02]  /*4a60*/  IADD3 R109, P1, R109, UR18, RZ ;  /* 0x000000126d6d7c10 */ /* 0x000fe4000ff3e0ff */
[----:B------:R-:W-:Y:S02]  /*4a70*/  IADD3 R111, P2, R111, UR18, RZ ;  /* 0x000000126f6f7c10 */ /* 0x000fe4000ff5e0ff */
[----:B------:R-:W-:Y:S01]  /*4a80*/  IADD3 R113, P3, R113, UR18, RZ ;  /* 0x0000001271717c10 */ /* 0x000fe2000ff7e0ff */
[----:B------:R-:W-:Y:S01]  /*4a90*/  VIADD R177, R177, 0xffffffff ;  /* 0xffffffffb1b17836 */ /* 0x000fe20000000000 */
[----:B------:R-:W-:-:S02]  /*4aa0*/  IADD3.X R156, R156, UR8, RZ, P5, !PT ;  /* 0x000000089c9c7c10 */ /* 0x000fc4000affe4ff */
[----:B------:R-:W-:Y:S02]  /*4ab0*/  IADD3.X R114, R114, UR8, RZ, P4, !PT ;  /* 0x0000000872727c10 */ /* 0x000fe4000a7fe4ff */
[----:B------:R-:W-:Y:S02]  /*4ac0*/  IADD3 R157, P5, R157, UR18, RZ ;  /* 0x000000129d9d7c10 */ /* 0x000fe4000ffbe0ff */
[----:B------:R-:W-:Y:S02]  /*4ad0*/  IADD3 R115, P4, R115, UR18, RZ ;  /* 0x0000001273737c10 */ /* 0x000fe4000ff9e0ff */
[----:B------:R-:W-:Y:S02]  /*4ae0*/  IADD3.X R118, R118, UR8, RZ, P6, !PT ;  /* 0x0000000876767c10 */ /* 0x000fe4000b7fe4ff */
[----:B------:R-:W-:Y:S02]  /*4af0*/  IADD3.X R120, R120, UR8, RZ, P0, !PT ;  /* 0x0000000878787c10 */ /* 0x000fe400087fe4ff */
[----:B------:R-:W-:-:S02]  /*4b00*/  IADD3.X R122, R122, UR8, RZ, P1, !PT ;  /* 0x000000087a7a7c10 */ /* 0x000fc40008ffe4ff */
[----:B------:R-:W-:Y:S02]  /*4b10*/  IADD3.X R124, R124, UR8, RZ, P2, !PT ;  /* 0x000000087c7c7c10 */ /* 0x000fe400097fe4ff */
[----:B------:R-:W-:Y:S02]  /*4b20*/  IADD3.X R126, R126, UR8, RZ, P3, !PT ;  /* 0x000000087e7e7c10 */ /* 0x000fe40009ffe4ff */
[----:B------:R-:W-:Y:S02]  /*4b30*/  IADD3 R119, P6, R119, UR18, RZ ;  /* 0x0000001277777c10 */ /* 0x000fe4000ffde0ff */
[----:B------:R-:W-:Y:S02]  /*4b40*/  IADD3 R121, P0, R121, UR18, RZ ;  /* 0x0000001279797c10 */ /* 0x000fe4000ff1e0ff */
[----:B------:R-:W-:Y:S02]  /*4b50*/  IADD3 R123, P1, R123, UR18, RZ ;  /* 0x000000127b7b7c10 */ /* 0x000fe4000ff3e0ff */
[----:B------:R-:W-:-:S02]  /*4b60*/  IADD3 R125, P2, R125, UR18, RZ ;  /* 0x000000127d7d7c10 */ /* 0x000fc4000ff5e0ff */
[----:B------:R-:W-:Y:S02]  /*4b70*/  IADD3 R127, P3, R127, UR18, RZ ;  /* 0x000000127f7f7c10 */ /* 0x000fe4000ff7e0ff */
[----:B------:R-:W-:Y:S02]  /*4b80*/  IADD3.X R169, R169, UR8, RZ, P5, !PT ;  /* 0x00000008a9a97c10 */ /* 0x000fe4000affe4ff */
[----:B------:R-:W-:Y:S02]  /*4b90*/  IADD3.X R128, R128, UR8, RZ, P4, !PT ;  /* 0x0000000880807c10 */ /* 0x000fe4000a7fe4ff */
[----:B------:R-:W-:Y:S02]  /*4ba0*/  ISETP.NE.U32.AND P5, PT, R177, RZ, PT ;  /* 0x000000ffb100720c */ /* 0x000fe40003fa5070 */
[----:B------:R-:W-:Y:S02]  /*4bb0*/  IADD3 R129, P4, R129, UR18, RZ ;  /* 0x0000001281817c10 */ /* 0x000fe4000ff9e0ff */
[----:B------:R-:W-:-:S02]  /*4bc0*/  IADD3.X R132, R132, UR8, RZ, P6, !PT ;  /* 0x0000000884847c10 */ /* 0x000fc4000b7fe4ff */
[----:B------:R-:W-:Y:S02]  /*4bd0*/  IADD3.X R134, R134, UR8, RZ, P0, !PT ;  /* 0x0000000886867c10 */ /* 0x000fe400087fe4ff */
[----:B------:R-:W-:Y:S02]  /*4be0*/  IADD3.X R136, R136, UR8, RZ, P1, !PT ;  /* 0x0000000888887c10 */ /* 0x000fe40008ffe4ff */
[----:B------:R-:W-:Y:S02]  /*4bf0*/  IADD3.X R138, R138, UR8, RZ, P2, !PT ;  /* 0x000000088a8a7c10 */ /* 0x000fe400097fe4ff */
[----:B------:R-:W-:Y:S02]  /*4c00*/  IADD3.X R152, R152, UR8, RZ, P3, !PT ;  /* 0x0000000898987c10 */ /* 0x000fe40009ffe4ff */
[----:B------:R-:W-:Y:S02]  /*4c10*/  IADD3 R133, P6, R133, UR18, RZ ;  /* 0x0000001285857c10 */ /* 0x000fe4000ffde0ff */
[----:B------:R-:W-:-:S02]  /*4c20*/  IADD3 R135, P0, R135, UR18, RZ ;  /* 0x0000001287877c10 */ /* 0x000fc4000ff1e0ff */
[----:B------:R-:W-:Y:S02]  /*4c30*/  IADD3 R137, P1, R137, UR18, RZ ;  /* 0x0000001289897c10 */ /* 0x000fe4000ff3e0ff */
[----:B------:R-:W-:Y:S02]  /*4c40*/  IADD3 R139, P2, R139, UR18, RZ ;  /* 0x000000128b8b7c10 */ /* 0x000fe4000ff5e0ff */
[----:B------:R-:W-:Y:S02]  /*4c50*/  IADD3 R153, P3, R153, UR18, RZ ;  /* 0x0000001299997c10 */ /* 0x000fe4000ff7e0ff */
[----:B------:R-:W-:Y:S02]  /*4c60*/  IADD3.X R154, R154, UR8, RZ, P4, !PT ;  /* 0x000000089a9a7c10 */ /* 0x000fe4000a7fe4ff */
        /* <DEDUP_REMOVED lines=11> */
[----:B------:R-:W-:Y:S01]  /*4d20*/  IADD3.X R168, R168, UR8, RZ, P4, !PT ;  /* 0x00000008a8a87c10 */ /* 0x000fe2000a7fe4ff */
[----:B------:R-:W-:Y:S01]  /*4d30*/  UIADD3 UR11, UR11, -0x40, URZ ;  /* 0xffffffc00b0b7890 */ /* 0x000fe2000fffe03f */
[----:B------:R-:W-:Y:S01]  /*4d40*/  IADD3 R170, P4, R69, R170, RZ ;  /* 0x000000aa45aa7210 */ /* 0x000fe20007f9e0ff */
[----:B------:R-:W-:Y:S02]  /*4d50*/  WARPGROUP.DEPBAR.LE gsb0, 0x0 ;  /* 0x00008000000079c5 */ /* 0x000fe40000010000 */
[----:B------:R-:W-:-:S02]  /*4d60*/  IADD3.X R171, R171, UR8, RZ, P6, !PT ;  /* 0x00000008abab7c10 */ /* 0x000fc4000b7fe4ff */
[----:B------:R-:W-:Y:S02]  /*4d70*/  IADD3.X R172, R172, UR8, RZ, P0, !PT ;  /* 0x00000008acac7c10 */ /* 0x000fe400087fe4ff */
[----:B------:R-:W-:Y:S02]  /*4d80*/  IADD3.X R173, R173, UR8, RZ, P1, !PT ;  /* 0x00000008adad7c10 */ /* 0x000fe40008ffe4ff */
[----:B------:R-:W-:Y:S02]  /*4d90*/  IADD3.X R174, R174, UR8, RZ, P2, !PT ;  /* 0x00000008aeae7c10 */ /* 0x000fe400097fe4ff */
[----:B------:R-:W-:Y:S02]  /*4da0*/  IADD3.X R175, R175, UR8, RZ, P3, !PT ;  /* 0x00000008afaf7c10 */ /* 0x000fe40009ffe4ff */
[----:B------:R-:W-:Y:S01]  /*4db0*/  LEA.HI.X.SX32 R176, R69, R176, 0x1, P4 ;  /* 0x000000b045b07211 */ /* 0x000fe200020f0eff */
[----:B-1----:R-:W-:Y:S06]  /*4dc0*/  @P5 BRA `(.L_x_2) ;  /* 0xffffffe000705947 */ /* 0x002fec000383ffff */
.L_x_1:
[----:B------:R-:W0:Y:S01]  /*4dd0*/  S2R R69, SR_TID.X ;  /* 0x0000000000457919 */ /* 0x000e220000002100 */
[----:B------:R-:W-:Y:S01]  /*4de0*/  F2FP.SATFINITE.E4M3.F32.PACK_AB_MERGE_C R24, R25, R24, RZ ;  /* 0x000000181918723e */ /* 0x000fe200048070ff */
[----:B------:R-:W-:Y:S01]  /*4df0*/  ULDC.64 UR6, c[0x0][0x228] ;  /* 0x00008a0000067ab9 */ /* 0x000fe20000000a00 */
[----:B------:R-:W-:Y:S01]  /*4e00*/  F2FP.SATFINITE.E4M3.F32.PACK_AB_MERGE_C R28, R29, R28, RZ ;  /* 0x0000001c1d1c723e */ /* 0x000fe200048070ff */
[----:B------:R-:W-:Y:S01]  /*4e10*/  ULDC UR4, c[0x0][0x244] ;  /* 0x0000910000047ab9 */ /* 0x000fe20000000800 */
[----:B------:R-:W-:Y:S02]  /*4e20*/  LOP3.LUT R29, R24, 0xffff, RZ, 0xc0, !PT ;  /* 0x0000ffff181d7812 */ /* 0x000fe400078ec0ff */
[----:B------:R-:W-:Y:S02]  /*4e30*/  LOP3.LUT R68, R28, 0xffff, RZ, 0xc0, !PT ;  /* 0x0000ffff1c447812 */ /* 0x000fe400078ec0ff */
[----:B------:R-:W-:Y:S02]  /*4e40*/  F2FP.SATFINITE.E4M3.F32.PACK_AB_MERGE_C R26, R27, R26, RZ ;  /* 0x0000001a1b1a723e */ /* 0x000fe400048070ff */
[----:B------:R-:W-:-:S02]  /*4e50*/  F2FP.SATFINITE.E4M3.F32.PACK_AB_MERGE_C R30, R31, R30, RZ ;  /* 0x0000001e1f1e723e */ /* 0x000fc400048070ff */
[----:B------:R-:W-:Y:S02]  /*4e60*/  F2FP.SATFINITE.E4M3.F32.PACK_AB_MERGE_C R32, R33, R32, RZ ;  /* 0x000000202120723e */ /* 0x000fe400048070ff */
[----:B------:R-:W-:Y:S02]  /*4e70*/  SHF.R.U32.HI R24, RZ, 0x8, R29 ;  /* 0x00000008ff187819 */ /* 0x000fe4000001161d */
[----:B------:R-:W-:Y:S02]  /*4e80*/  SHF.R.U32.HI R25, RZ, 0x8, R68 ;  /* 0x00000008ff197819 */ /* 0x000fe40000011644 */
[----:B------:R-:W-:Y:S02]  /*4e90*/  F2FP.SATFINITE.E4M3.F32.PACK_AB_MERGE_C R34, R35, R34, RZ ;  /* 0x000000222322723e */ /* 0x000fe400048070ff */
[C---:B------:R-:W-:Y:S01]  /*4ea0*/  ISETP.GE.AND P0, PT, R66.reuse, UR6, PT ;  /* 0x0000000642007c0c */ /* 0x040fe2000bf06270 */
[----:B------:R-:W-:Y:S01]  /*4eb0*/  IMAD R66, R66, UR4, RZ ;  /* 0x0000000442427c24 */ /* 0x000fe2000f8e02ff */
[----:B------:R-:W-:Y:S01]  /*4ec0*/  LOP3.LUT R33, R32, 0xffff, RZ, 0xc0, !PT ;  /* 0x0000ffff20217812 */ /* 0x000fe200078ec0ff */
[----:B------:R-:W-:Y:S01]  /*4ed0*/  ULDC.64 UR4, c[0x0][0x220] ;  /* 0x0000880000047ab9 */ /* 0x000fe20000000a00 */
[----:B------:R-:W-:-:S02]  /*4ee0*/  LOP3.LUT R25, R25, 0xffff, RZ, 0xc0, !PT ;  /* 0x0000ffff19197812 */ /* 0x000fc400078ec0ff */
[----:B------:R-:W-:Y:S02]  /*4ef0*/  LOP3.LUT R24, R24, 0xffff, RZ, 0xc0, !PT ;  /* 0x0000ffff18187812 */ /* 0x000fe400078ec0ff */
[----:B------:R-:W-:Y:S02]  /*4f00*/  LOP3.LUT R26, R26, 0xffff, RZ, 0xc0, !PT ;  /* 0x0000ffff1a1a7812 */ /* 0x000fe400078ec0ff */
[----:B------:R-:W-:Y:S01]  /*4f10*/  LOP3.LUT R31, R30, 0xffff, RZ, 0xc0, !PT ;  /* 0x0000ffff1e1f7812 */ /* 0x000fe200078ec0ff */
[C---:B0-----:R-:W-:Y:S01]  /*4f20*/  IMAD.SHL.U32 R27, R69.reuse, 0x10, RZ ;  /* 0x00000010451b7824 */ /* 0x041fe200078e00ff */
[----:B------:R-:W-:Y:S01]  /*4f30*/  LOP3.LUT R35, R34, 0xffff, RZ, 0xc0, !PT ;  /* 0x0000ffff22237812 */ /* 0x000fe200078ec0ff */
[----:B------:R-:W-:Y:S01]  /*4f40*/  IMAD.SHL.U32 R28, R69, 0x80, RZ ;  /* 0x00000080451c7824 */ /* 0x000fe200078e00ff */
[----:B------:R-:W-:Y:S02]  /*4f50*/  ISETP.LT.AND P5, PT, R3, UR7, !P0 ;  /* 0x0000000703007c0c */ /* 0x000fe4000c7a1270 */
[----:B------:R-:W-:-:S02]  /*4f60*/  LOP3.LUT R27, R27, 0x70, RZ, 0xc0, !PT ;  /* 0x000000701b1b7812 */ /* 0x000fc400078ec0ff */
[----:B------:R-:W-:Y:S02]  /*4f70*/  LOP3.LUT R28, R28, 0x400, RZ, 0xc0, !PT ;  /* 0x000004001c1c7812 */ /* 0x000fe400078ec0ff */
[----:B------:R-:W-:Y:S02]  /*4f80*/  PRMT R29, R29, 0x3340, R68 ;  /* 0x000033401d1d7816 */ /* 0x000fe40000000044 */
[----:B------:R-:W-:Y:S02]  /*4f90*/  IADD3 R28, R28, UR10, R27 ;  /* 0x0000000a1c1c7c10 */ /* 0x000fe4000fffe01b */
[----:B------:R-:W-:Y:S02]  /*4fa0*/  PRMT R32, R33, 0x3340, R0 ;  /* 0x0000334021207816 */ /* 0x000fe40000000000 */
[----:B------:R-:W-:Y:S02]  /*4fb0*/  PRMT R27, R24, 0x3340, R25 ;  /* 0x00003340181b7816 */ /* 0x000fe40000000019 */
[----:B------:R-:W-:-:S02]  /*4fc0*/  SHF.R.U32.HI R3, RZ, 0x8, R26 ;  /* 0x00000008ff037819 */ /* 0x000fc4000001161a */
[----:B------:R-:W-:Y:S02]  /*4fd0*/  PRMT R30, R26, 0x3340, R31 ;  /* 0x000033401a1e7816 */ /* 0x000fe4000000001f */
[----:B------:R-:W-:Y:S02]  /*4fe0*/  SHF.R.U32.HI R25, RZ, 0x8, R33 ;  /* 0x00000008ff197819 */ /* 0x000fe40000011621 */
[----:B------:R-:W-:Y:S02]  /*4ff0*/  SHF.R.U32.HI R24, RZ, 0x8, R31 ;  /* 0x00000008ff187819 */ /* 0x000fe4000001161f */
[----:B------:R-:W-:Y:S02]  /*5000*/  SHF.R.U32.HI R26, RZ, 0x8, R35 ;  /* 0x00000008ff1a7819 */ /* 0x000fe40000011623 */
[----:B------:R-:W-:Y:S02]  /*5010*/  PRMT R29, R29, 0x5410, R32 ;  /* 0x000054101d1d7816 */ /* 0x000fe40000000020 */
[----:B------:R-:W-:-:S02]  /*5020*/  LOP3.LUT R25, R25, 0xffff, RZ, 0xc0, !PT ;  /* 0x0000ffff19197812 */ /* 0x000fc400078ec0ff */
[----:B------:R-:W-:Y:S02]  /*5030*/  LOP3.LUT R32, R24, 0xffff, RZ, 0xc0, !PT ;  /* 0x0000ffff18207812 */ /* 0x000fe400078ec0ff */
[----:B------:R-:W-:Y:S02]  /*5040*/  LOP3.LUT R3, R3, 0xffff, RZ, 0xc0, !PT ;  /* 0x0000ffff03037812 */ /* 0x000fe400078ec0ff */
[----:B------:R-:W-:Y:S02]  /*5050*/  LOP3.LUT R26, R26, 0xffff, RZ, 0xc0, !PT ;  /* 0x0000ffff1a1a7812 */ /* 0x000fe400078ec0ff */
[----:B------:R-:W-:Y:S02]  /*5060*/  F2FP.SATFINITE.E4M3.F32.PACK_AB_MERGE_C R36, R37, R36, RZ ;  /* 0x000000242524723e */ /* 0x000fe400048070ff */
[----:B------:R-:W-:Y:S02]  /*5070*/  F2FP.SATFINITE.E4M3.F32.PACK_AB_MERGE_C R38, R39, R38, RZ ;  /* 0x000000262726723e */ /* 0x000fe400048070ff */
[----:B------:R-:W-:-:S02]  /*5080*/  PRMT R31, R35, 0x3340, R0 ;  /* 0x00003340231f7816 */ /* 0x000fc40000000000 */
[----:B------:R-:W-:Y:S02]  /*5090*/  PRMT R24, R25, 0x3340, R0 ;  /* 0x0000334019187816 */ /* 0x000fe40000000000 */
[----:B------:R-:W-:Y:S02]  /*50a0*/  PRMT R3, R3, 0x3340, R32 ;  /* 0x0000334003037816 */ /* 0x000fe40000000020 */
[----:B------:R-:W-:Y:S02]  /*50b0*/  PRMT R26, R26, 0x3340, R1 ;  /* 0x000033401a1a7816 */ /* 0x000fe40000000001 */
[----:B------:R-:W-:Y:S02]  /*50c0*/  LOP3.LUT R67, R67, 0x380, RZ, 0xc0, !PT ;  /* 0x0000038043437812 */ /* 0x000fe400078ec0ff */
[----:B------:R-:W-:Y:S02]  /*50d0*/  PRMT R31, R30, 0x5410, R31 ;  /* 0x000054101e1f7816 */ /* 0x000fe4000000001f */
[----:B------:R-:W-:Y:S01]  /*50e0*/  PRMT R27, R27, 0x5410, R24 ;  /* 0x000054101b1b7816 */ /* 0x000fe20000000018 */
[----:B------:R-:W-:Y:S01]  /*50f0*/  IMAD.IADD R67, R67, 0x1, R28 ;  /* 0x0000000143437824 */ /* 0x000fe200078e021c */
[----:B------:R-:W-:-:S02]  /*5100*/  PRMT R3, R3, 0x5410, R26 ;  /* 0x0000541003037816 */ /* 0x000fc4000000001a */
[----:B------:R-:W-:Y:S02]  /*5110*/  LOP3.LUT R36, R36, 0xffff, RZ, 0xc0, !PT ;  /* 0x0000ffff24247812 */ /* 0x000fe400078ec0ff */
[----:B------:R-:W-:Y:S02]  /*5120*/  LOP3.LUT R38, R38, 0xffff, RZ, 0xc0, !PT ;  /* 0x0000ffff26267812 */ /* 0x000fe400078ec0ff */
[--C-:B------:R-:W-:Y:S02]  /*5130*/  PRMT R32, R29, 0x4210, R36.reuse ;  /* 0x000042101d207816 */ /* 0x100fe40000000024 */
[----:B------:R-:W-:Y:S02]  /*5140*/  PRMT R33, R27, 0x5210, R36 ;  /* 0x000052101b217816 */ /* 0x000fe40000000024 */
[--C-:B------:R-:W-:Y:S02]  /*5150*/  PRMT R34, R31, 0x4210, R38.reuse ;  /* 0x000042101f227816 */ /* 0x100fe40000000026 */
[----:B------:R-:W-:Y:S01]  /*5160*/  PRMT R35, R3, 0x5210, R38 ;  /* 0x0000521003237816 */ /* 0x000fe20000000026 */
[----:B------:R-:W-:Y:S01]  /*5170*/  BAR.SYNC.DEFER_BLOCKING 0x0 ;  /* 0x0000000000007b1d */ /* 0x000fe20000010000 */
[----:B------:R-:W-:-:S02]  /*5180*/  F2FP.SATFINITE.E4M3.F32.PACK_AB_MERGE_C R40, R41, R40, RZ ;  /* 0x000000282928723e */ /* 0x000fc400048070ff */
[----:B------:R-:W-:Y:S02]  /*5190*/  F2FP.SATFINITE.E4M3.F32.PACK_AB_MERGE_C R44, R45, R44, RZ ;  /* 0x0000002c2d2c723e */ /* 0x000fe400048070ff */
[----:B------:R-:W-:-:S03]  /*51a0*/  F2FP.SATFINITE.E4M3.F32.PACK_AB_MERGE_C R48, R49, R48, RZ ;  /* 0x000000303130723e */ /* 0x000fc600048070ff */
[----:B------:R-:W0:Y:S01]  /*51b0*/  LDC R45, c[0x0][0x248] ;  /* 0x00009200ff2d7b82 */ /* 0x000e220000000800 */
[----:B------:R-:W-:Y:S02]  /*51c0*/  LOP3.LUT R40, R40, 0xffff, RZ, 0xc0, !PT ;  /* 0x0000ffff28287812 */ /* 0x000fe400078ec0ff */
[----:B------:R-:W-:Y:S02]  /*51d0*/  LOP3.LUT R39, R48, 0xffff, RZ, 0xc0, !PT ;  /* 0x0000ffff30277812 */ /* 0x000fe400078ec0ff */
[----:B------:R-:W-:Y:S02]  /*51e0*/  LOP3.LUT R37, R44, 0xffff, RZ, 0xc0, !PT ;  /* 0x0000ffff2c257812 */ /* 0x000fe400078ec0ff */
[----:B------:R-:W-:Y:S02]  /*51f0*/  PRMT R25, R39, 0x3340, R0 ;  /* 0x0000334027197816 */ /* 0x000fe40000000000 */
[----:B------:R-:W-:Y:S02]  /*5200*/  PRMT R24, R40, 0x3340, R37 ;  /* 0x0000334028187816 */ /* 0x000fe40000000025 */
[----:B------:R-:W-:-:S02]  /*5210*/  F2FP.SATFINITE.E4M3.F32.PACK_AB_MERGE_C R42, R43, R42, RZ ;  /* 0x0000002a2b2a723e */ /* 0x000fc400048070ff */
[----:B------:R-:W-:Y:S02]  /*5220*/  F2FP.SATFINITE.E4M3.F32.PACK_AB_MERGE_C R46, R47, R46, RZ ;  /* 0x0000002e2f2e723e */ /* 0x000fe400048070ff */
[----:B------:R-:W-:Y:S02]  /*5230*/  F2FP.SATFINITE.E4M3.F32.PACK_AB_MERGE_C R50, R51, R50, RZ ;  /* 0x000000323332723e */ /* 0x000fe400048070ff */
[----:B------:R-:W-:Y:S01]  /*5240*/  LEA R30, R2, UR10, 0x4 ;  /* 0x0000000a021e7c11 */ /* 0x000fe2000f8e20ff */
[----:B------:R1:W-:Y:S01]  /*5250*/  STSM.16.M88.4 [R67], R32 ;  /* 0x0000002043007844 */ /* 0x0003e20000000200 */
[----:B------:R-:W-:Y:S02]  /*5260*/  ISETP.LT.AND P3, PT, R5, UR7, !P0 ;  /* 0x0000000705007c0c */ /* 0x000fe4000c761270 */
[----:B------:R-:W-:Y:S01]  /*5270*/  PRMT R31, R24, 0x5410, R25 ;  /* 0x00005410181f7816 */ /* 0x000fe20000000019 */
[----:B------:R-:W-:Y:S01]  /*5280*/  BAR.SYNC.DEFER_BLOCKING 0x0 ;  /* 0x0000000000007b1d */ /* 0x000fe20000010000 */
[----:B------:R-:W-:-:S02]  /*5290*/  LOP3.LUT R42, R42, 0xffff, RZ, 0xc0, !PT ;  /* 0x0000ffff2a2a7812 */ /* 0x000fc400078ec0ff */
[----:B------:R-:W-:Y:S02]  /*52a0*/  LOP3.LUT R5, R46, 0xffff, RZ, 0xc0, !PT ;  /* 0x0000ffff2e057812 */ /* 0x000fe400078ec0ff */
[----:B------:R-:W-:Y:S02]  /*52b0*/  LOP3.LUT R29, R50, 0xffff, RZ, 0xc0, !PT ;  /* 0x0000ffff321d7812 */ /* 0x000fe400078ec0ff */
[----:B------:R-:W-:Y:S02]  /*52c0*/  ISETP.LT.AND P4, PT, R4, UR7, !P0 ;  /* 0x0000000704007c0c */ /* 0x000fe4000c781270 */
[----:B------:R-:W-:Y:S02]  /*52d0*/  SHF.R.U32.HI R2, RZ, 0x8, R40 ;  /* 0x00000008ff027819 */ /* 0x000fe40000011628 */
[----:B------:R-:W-:Y:S02]  /*52e0*/  SHF.R.U32.HI R4, RZ, 0x8, R37 ;  /* 0x00000008ff047819 */ /* 0x000fe40000011625 */
[----:B-1----:R-:W-:-:S02]  /*52f0*/  PRMT R32, R42, 0x3340, R5 ;  /* 0x000033402a207816 */ /* 0x002fc40000000005 */
[----:B------:R-:W-:Y:S02]  /*5300*/  PRMT R35, R29, 0x3340, R0 ;  /* 0x000033401d237816 */ /* 0x000fe40000000000 */
[----:B------:R-:W-:Y:S02]  /*5310*/  SHF.R.U32.HI R28, RZ, 0x8, R39 ;  /* 0x00000008ff1c7819 */ /* 0x000fe40000011627 */
[----:B------:R-:W-:Y:S02]  /*5320*/  SHF.R.U32.HI R3, RZ, 0x8, R42 ;  /* 0x00000008ff037819 */ /* 0x000fe4000001162a */
[----:B------:R-:W-:Y:S02]  /*5330*/  SHF.R.U32.HI R5, RZ, 0x8, R5 ;  /* 0x00000008ff057819 */ /* 0x000fe40000011605 */
[----:B------:R-:W-:Y:S01]  /*5340*/  SHF.R.U32.HI R29, RZ, 0x8, R29 ;  /* 0x00000008ff1d7819 */ /* 0x000fe2000001161d */
[----:B------:R-:W1:Y:S01]  /*5350*/  LDS.128 R24, [R30] ;  /* 0x000000001e187984 */ /* 0x000e620000000c00 */
[----:B------:R-:W-:-:S02]  /*5360*/  LOP3.LUT R33, R2, 0xffff, RZ, 0xc0, !PT ;  /* 0x0000ffff02217812 */ /* 0x000fc400078ec0ff */
[----:B------:R-:W-:Y:S02]  /*5370*/  LOP3.LUT R4, R4, 0xffff, RZ, 0xc0, !PT ;  /* 0x0000ffff04047812 */ /* 0x000fe400078ec0ff */
[----:B------:R-:W-:Y:S02]  /*5380*/  LOP3.LUT R28, R28, 0xffff, RZ, 0xc0, !PT ;  /* 0x0000ffff1c1c7812 */ /* 0x000fe400078ec0ff */
[----:B------:R-:W-:Y:S02]  /*5390*/  LOP3.LUT R5, R5, 0xffff, RZ, 0xc0, !PT ;  /* 0x0000ffff05057812 */ /* 0x000fe400078ec0ff */
[----:B------:R-:W-:Y:S02]  /*53a0*/  LOP3.LUT R2, R3, 0xffff, RZ, 0xc0, !PT ;  /* 0x0000ffff03027812 */ /* 0x000fe400078ec0ff */
[----:B------:R-:W-:Y:S02]  /*53b0*/  LOP3.LUT R29, R29, 0xffff, RZ, 0xc0, !PT ;  /* 0x0000ffff1d1d7812 */ /* 0x000fe400078ec0ff */
[----:B------:R-:W-:-:S02]  /*53c0*/  F2FP.SATFINITE.E4M3.F32.PACK_AB_MERGE_C R52, R53, R52, RZ ;  /* 0x000000343534723e */ /* 0x000fc400048070ff */
[----:B------:R-:W-:Y:S02]  /*53d0*/  F2FP.SATFINITE.E4M3.F32.PACK_AB_MERGE_C R54, R55, R54, RZ ;  /* 0x000000363736723e */ /* 0x000fe400048070ff */
[----:B------:R-:W-:Y:S02]  /*53e0*/  PRMT R4, R33, 0x3340, R4 ;  /* 0x0000334021047816 */ /* 0x000fe40000000004 */
[----:B------:R-:W-:Y:S02]  /*53f0*/  PRMT R3, R28, 0x3340, R1 ;  /* 0x000033401c037816 */ /* 0x000fe40000000001 */
[----:B------:R-:W-:Y:S02]  /*5400*/  PRMT R2, R2, 0x3340, R5 ;  /* 0x0000334002027816 */ /* 0x000fe40000000005 */
[----:B------:R-:W-:Y:S02]  /*5410*/  PRMT R29, R29, 0x3340, R0 ;  /* 0x000033401d1d7816 */ /* 0x000fe40000000000 */
[----:B------:R-:W-:-:S02]  /*5420*/  PRMT R35, R32, 0x5410, R35 ;  /* 0x0000541020237816 */ /* 0x000fc40000000023 */
[----:B------:R-:W-:Y:S02]  /*5430*/  PRMT R3, R4, 0x5410, R3 ;  /* 0x0000541004037816 */ /* 0x000fe40000000003 */
[----:B------:R-:W-:Y:S02]  /*5440*/  PRMT R29, R2, 0x5410, R29 ;  /* 0x00005410021d7816 */ /* 0x000fe4000000001d */
[----:B------:R-:W-:Y:S02]  /*5450*/  LOP3.LUT R52, R52, 0xffff, RZ, 0xc0, !PT ;  /* 0x0000ffff34347812 */ /* 0x000fe400078ec0ff */
[----:B------:R-:W-:Y:S02]  /*5460*/  LOP3.LUT R54, R54, 0xffff, RZ, 0xc0, !PT ;  /* 0x0000ffff36367812 */ /* 0x000fe400078ec0ff */
[--C-:B------:R-:W-:Y:S02]  /*5470*/  PRMT R36, R31, 0x4210, R52.reuse ;  /* 0x000042101f247816 */ /* 0x100fe40000000034 */
[----:B------:R-:W-:-:S02]  /*5480*/  PRMT R37, R3, 0x5210, R52 ;  /* 0x0000521003257816 */ /* 0x000fc40000000034 */
[--C-:B------:R-:W-:Y:S02]  /*5490*/  PRMT R38, R35, 0x4210, R54.reuse ;  /* 0x0000421023267816 */ /* 0x100fe40000000036 */
[----:B------:R-:W-:Y:S01]  /*54a0*/  PRMT R39, R29, 0x5210, R54 ;  /* 0x000052101d277816 */ /* 0x000fe20000000036 */
[----:B------:R-:W-:Y:S01]  /*54b0*/  BAR.SYNC.DEFER_BLOCKING 0x0 ;  /* 0x0000000000007b1d */ /* 0x000fe20000010000 */
[C---:B------:R-:W-:Y:S01]  /*54c0*/  ISETP.LT.AND P2, PT, R0.reuse, UR7, !P0 ;  /* 0x0000000700007c0c */ /* 0x040fe2000c741270 */
[----:B0-----:R-:W-:Y:S01]  /*54d0*/  IMAD R0, R0, R45, RZ ;  /* 0x0000002d00007224 */ /* 0x001fe200078e02ff */
[----:B------:R-:W-:Y:S02]  /*54e0*/  IADD3 R41, P1, R66, UR4, RZ ;  /* 0x0000000442297c10 */ /* 0x000fe4000ff3e0ff */
[----:B-1----:R-:W-:Y:S01]  /*54f0*/  PRMT R35, R24, 0x7770, RZ ;  /* 0x0000777018237816 */ /* 0x002fe200000000ff */
[----:B------:R-:W-:Y:S01]  /*5500*/  IMAD R5, R45, 0x2, R0 ;  /* 0x000000022d057824 */ /* 0x000fe200078e0200 */
[----:B------:R-:W-:-:S02]  /*5510*/  LEA.HI.X.SX32 R43, R66, UR5, 0x1, P1 ;  /* 0x00000005422b7c11 */ /* 0x000fc400088f0eff */
[----:B------:R-:W-:Y:S02]  /*5520*/  IADD3 R2, P6, R0, R41, RZ ;  /* 0x0000002900027210 */ /* 0x000fe40007fde0ff */
[----:B------:R-:W-:Y:S02]  /*5530*/  ISETP.LT.AND P1, PT, R6, UR7, !P0 ;  /* 0x0000000706007c0c */ /* 0x000fe4000c721270 */
[----:B------:R-:W-:Y:S01]  /*5540*/  LEA.HI.X.SX32 R3, R0, R43, 0x1, P6 ;  /* 0x0000002b00037211 */ /* 0x000fe200030f0eff */
[----:B------:R-:W-:Y:S01]  /*5550*/  IMAD R0, R45, 0x2, R5 ;  /* 0x000000022d007824 */ /* 0x000fe200078e0205 */
[----:B------:R-:W-:Y:S02]  /*5560*/  IADD3 R4, P6, R5, R41, RZ ;  /* 0x0000002905047210 */ /* 0x000fe40007fde0ff */
[----:B------:R-:W-:Y:S01]  /*5570*/  PRMT R31, R25, 0x7770, RZ ;  /* 0x00007770191f7816 */ /* 0x000fe200000000ff */
[----:B------:R-:W-:Y:S01]  /*5580*/  IMAD R29, R45, 0x2, R0 ;  /* 0x000000022d1d7824 */ /* 0x000fe200078e0200 */
[----:B------:R-:W-:-:S02]  /*5590*/  LEA.HI.X.SX32 R5, R5, R43, 0x1, P6 ;  /* 0x0000002b05057211 */ /* 0x000fc400030f0eff */
[----:B------:R-:W-:Y:S02]  /*55a0*/  IADD3 R6, P6, R0, R41, RZ ;  /* 0x0000002900067210 */ /* 0x000fe40007fde0ff */
[----:B------:R-:W-:Y:S01]  /*55b0*/  PRMT R33, R26, 0x7770, RZ ;  /* 0x000077701a217816 */ /* 0x000fe200000000ff */
[----:B------:R-:W-:Y:S01]  /*55c0*/  STSM.16.M88.4 [R67], R36 ;  /* 0x0000002443007844 */ /* 0x000fe20000000200 */
[----:B------:R-:W-:Y:S06]  /*55d0*/  BAR.SYNC.DEFER_BLOCKING 0x0 ;  /* 0x0000000000007b1d */ /* 0x000fec0000010000 */
[----:B------:R0:W-:Y:S01]  /*55e0*/  @P2 STG.E.U8 desc[UR16][R2.64], R35 ;  /* 0x0000002302002986 */ /* 0x0001e2000c101110 */
[----:B------:R-:W-:-:S02]  /*55f0*/  ISETP.LT.AND P2, PT, R7, UR7, !P0 ;  /* 0x0000000707007c0c */ /* 0x000fc4000c741270 */
[----:B------:R-:W-:Y:S01]  /*5600*/  LEA.HI.X.SX32 R7, R0, R43, 0x1, P6 ;  /* 0x0000002b00077211 */ /* 0x000fe200030f0eff */
[----:B------:R-:W-:Y:S01]  /*5610*/  IMAD R0, R45, 0x2, R29 ;  /* 0x000000022d007824 */ /* 0x000fe200078e021d */
[C---:B------:R-:W-:Y:S01]  /*5620*/  IADD3 R28, P6, R29.reuse, R41, RZ ;  /* 0x000000291d1c7210 */ /* 0x040fe20007fde0ff */
[----:B------:R1:W-:Y:S01]  /*5630*/  @P5 STG.E.U8 desc[UR16][R4.64], R31 ;  /* 0x0000001f04005986 */ /* 0x0003e2000c101110 */
[----:B------:R-:W-:Y:S02]  /*5640*/  ISETP.LT.AND P5, PT, R8, UR7, !P0 ;  /* 0x0000000708007c0c */ /* 0x000fe4000c7a1270 */
[----:B------:R-:W-:Y:S01]  /*5650*/  LEA.HI.X.SX32 R29, R29, R43, 0x1, P6 ;  /* 0x0000002b1d1d7211 */ /* 0x000fe200030f0eff */
[----:B------:R2:W-:Y:S01]  /*5660*/  @P4 STG.E.U8 desc[UR16][R6.64], R33 ;  /* 0x0000002106004986 */ /* 0x0005e2000c101110 */
[----:B------:R-:W-:Y:S02]  /*5670*/  ISETP.LT.AND P4, PT, R9, UR7, !P0 ;  /* 0x0000000709007c0c */ /* 0x000fe4000c781270 */
[----:B0-----:R-:W-:-:S02]  /*5680*/  IADD3 R2, P6, R0, R41, RZ ;  /* 0x0000002900027210 */ /* 0x001fc40007fde0ff */
[----:B------:R-:W-:Y:S02]  /*5690*/  PRMT R35, R27, 0x7770, RZ ;  /* 0x000077701b237816 */ /* 0x000fe400000000ff */
[----:B------:R-:W-:Y:S01]  /*56a0*/  LEA.HI.X.SX32 R3, R0, R43, 0x1, P6 ;  /* 0x0000002b00037211 */ /* 0x000fe200030f0eff */
[C---:B-1----:R-:W-:Y:S01]  /*56b0*/  IMAD R5, R45.reuse, 0x2, R0 ;  /* 0x000000022d057824 */ /* 0x042fe200078e0200 */
[----:B------:R-:W-:Y:S01]  /*56c0*/  PRMT R31, R24, 0x7771, RZ ;  /* 0x00007771181f7816 */ /* 0x000fe200000000ff */
[----:B------:R-:W-:Y:S01]  /*56d0*/  @P3 STG.E.U8 desc[UR16][R28.64], R35 ;  /* 0x000000231c003986 */ /* 0x000fe2000c101110 */
[----:B------:R-:W-:Y:S01]  /*56e0*/  ISETP.LT.AND P3, PT, R10, UR7, !P0 ;  /* 0x000000070a007c0c */ /* 0x000fe2000c761270 */
[----:B------:R-:W-:Y:S01]  /*56f0*/  IMAD R0, R45, 0x2, R5 ;  /* 0x000000022d007824 */ /* 0x000fe200078e0205 */
[----:B------:R-:W-:Y:S01]  /*5700*/  IADD3 R4, P6, R5, R41, RZ ;  /* 0x0000002905047210 */ /* 0x000fe20007fde0ff */
[----:B------:R0:W-:Y:S01]  /*5710*/  @P1 STG.E.U8 desc[UR16][R2.64], R31 ;  /* 0x0000001f02001986 */ /* 0x0001e2000c101110 */
[----:B--2---:R-:W-:Y:S01]  /*5720*/  PRMT R33, R25, 0x7771, RZ ;  /* 0x0000777119217816 */ /* 0x004fe200000000ff */
[----:B------:R-:W-:Y:S01]  /*5730*/  IMAD R9, R45, 0x2, R0 ;  /* 0x000000022d097824 */ /* 0x000fe200078e0200 */
[----:B------:R-:W-:-:S02]  /*5740*/  LEA.HI.X.SX32 R5, R5, R43, 0x1, P6 ;  /* 0x0000002b05057211 */ /* 0x000fc400030f0eff */
[C---:B------:R-:W-:Y:S02]  /*5750*/  IADD3 R6, P6, R0.reuse, R41, RZ ;  /* 0x0000002900067210 */ /* 0x040fe40007fde0ff */
[----:B------:R-:W-:Y:S01]  /*5760*/  ISETP.LT.AND P1, PT, R11, UR7, !P0 ;  /* 0x000000070b007c0c */ /* 0x000fe2000c721270 */
[----:B------:R1:W-:Y:S01]  /*5770*/  @P2 STG.E.U8 desc[UR16][R4.64], R33 ;  /* 0x0000002104002986 */ /* 0x0003e2000c101110 */
[----:B------:R-:W-:Y:S01]  /*5780*/  LEA.HI.X.SX32 R7, R0, R43, 0x1, P6 ;  /* 0x0000002b00077211 */ /* 0x000fe200030f0eff */
[----:B------:R-:W-:Y:S01]  /*5790*/  IMAD R0, R45, 0x2, R9 ;  /* 0x000000022d007824 */ /* 0x000fe200078e0209 */
[C---:B------:R-:W-:Y:S02]  /*57a0*/  IADD3 R8, P6, R9.reuse, R41, RZ ;  /* 0x0000002909087210 */ /* 0x040fe40007fde0ff */
[----:B0-----:R-:W-:Y:S02]  /*57b0*/  PRMT R31, R26, 0x7771, RZ ;  /* 0x000077711a1f7816 */ /* 0x001fe400000000ff */
[----:B------:R-:W-:-:S02]  /*57c0*/  LEA.HI.X.SX32 R9, R9, R43, 0x1, P6 ;  /* 0x0000002b09097211 */ /* 0x000fc400030f0eff */
[C---:B------:R-:W-:Y:S01]  /*57d0*/  IADD3 R2, P6, R0.reuse, R41, RZ ;  /* 0x0000002900027210 */ /* 0x040fe20007fde0ff */
[----:B------:R-:W-:Y:S01]  /*57e0*/  @P5 STG.E.U8 desc[UR16][R6.64], R31 ;  /* 0x0000001f06005986 */ /* 0x000fe2000c101110 */
[----:B------:R-:W-:Y:S01]  /*57f0*/  PRMT R29, R27, 0x7771, RZ ;  /* 0x000077711b1d7816 */ /* 0x000fe200000000ff */
[C---:B-1----:R-:W-:Y:S01]  /*5800*/  IMAD R4, R45.reuse, 0x2, R0 ;  /* 0x000000022d047824 */ /* 0x042fe200078e0200 */
[----:B------:R-:W-:Y:S02]  /*5810*/  LEA.HI.X.SX32 R3, R0, R43, 0x1, P6 ;  /* 0x0000002b00037211 */ /* 0x000fe400030f0eff */
[----:B------:R-:W-:Y:S01]  /*5820*/  ISETP.LT.AND P2, PT, R12, UR7, !P0 ;  /* 0x000000070c007c0c */ /* 0x000fe2000c741270 */
[----:B------:R-:W-:Y:S01]  /*5830*/  IMAD R0, R45, 0x2, R4 ;  /* 0x000000022d007824 */ /* 0x000fe200078e0204 */
[----:B------:R-:W-:Y:S01]  /*5840*/  IADD3 R10, P6, R4, R41, RZ ;  /* 0x00000029040a7210 */ /* 0x000fe20007fde0ff */
[----:B------:R0:W-:Y:S01]  /*5850*/  @P4 STG.E.U8 desc[UR16][R8.64], R29 ;  /* 0x0000001d08004986 */ /* 0x0001e2000c101110 */
[----:B------:R-:W-:-:S02]  /*5860*/  PRMT R33, R24, 0x7772, RZ ;  /* 0x0000777218217816 */ /* 0x000fc400000000ff */
[----:B------:R-:W-:Y:S02]  /*5870*/  LEA.HI.X.SX32 R11, R4, R43, 0x1, P6 ;  /* 0x0000002b040b7211 */ /* 0x000fe400030f0eff */
[C---:B------:R-:W-:Y:S01]  /*5880*/  IADD3 R12, P6, R0.reuse, R41, RZ ;  /* 0x00000029000c7210 */ /* 0x040fe20007fde0ff */
[----:B------:R-:W1:Y:S01]  /*5890*/  LDS.128 R4, [R30] ;  /* 0x000000001e047984 */ /* 0x000e620000000c00 */
[----:B------:R-:W-:Y:S02]  /*58a0*/  ISETP.LT.AND P5, PT, R13, UR7, !P0 ;  /* 0x000000070d007c0c */ /* 0x000fe4000c7a1270 */
[----:B------:R-:W-:Y:S01]  /*58b0*/  LEA.HI.X.SX32 R13, R0, R43, 0x1, P6 ;  /* 0x0000002b000d7211 */ /* 0x000fe200030f0eff */
[----:B------:R2:W-:Y:S01]  /*58c0*/  @P3 STG.E.U8 desc[UR16][R2.64], R33 ;  /* 0x0000002102003986 */ /* 0x0005e2000c101110 */
[----:B------:R-:W-:Y:S01]  /*58d0*/  ISETP.LT.AND P4, PT, R14, UR7, !P0 ;  /* 0x000000070e007c0c */ /* 0x000fe2000c781270 */
[----:B0-----:R-:W-:Y:S01]  /*58e0*/  IMAD R8, R45, 0x2, R0 ;  /* 0x000000022d087824 */ /* 0x001fe200078e0200 */
[----:B------:R-:W-:-:S02]  /*58f0*/  PRMT R31, R25, 0x7772, RZ ;  /* 0x00007772191f7816 */ /* 0x000fc400000000ff */
[----:B------:R-:W-:Y:S01]  /*5900*/  ISETP.LT.AND P3, PT, R15, UR7, !P0 ;  /* 0x000000070f007c0c */ /* 0x000fe2000c761270 */
[----:B------:R-:W-:Y:S01]  /*5910*/  IMAD R0, R45, 0x2, R8 ;  /* 0x000000022d007824 */ /* 0x000fe200078e0208 */
[----:B------:R-:W-:Y:S01]  /*5920*/  PRMT R29, R26, 0x7772, RZ ;  /* 0x000077721a1d7816 */ /* 0x000fe200000000ff */
[----:B------:R0:W-:Y:S01]  /*5930*/  @P1 STG.E.U8 desc[UR16][R10.64], R31 ;  /* 0x0000001f0a001986 */ /* 0x0001e2000c101110 */
[----:B------:R-:W-:Y:S01]  /*5940*/  PRMT R15, R27, 0x7772, RZ ;  /* 0x000077721b0f7816 */ /* 0x000fe200000000ff */
[----:B------:R-:W-:Y:S01]  /*5950*/  IMAD R14, R45, 0x2, R0 ;  /* 0x000000022d0e7824 */ /* 0x000fe200078e0200 */
[----:B------:R-:W-:Y:S01]  /*5960*/  PRMT R25, R25, 0x7773, RZ ;  /* 0x0000777319197816 */ /* 0x000fe200000000ff */
[----:B------:R3:W-:Y:S01]  /*5970*/  @P2 STG.E.U8 desc[UR16][R12.64], R29 ;  /* 0x0000001d0c002986 */ /* 0x0007e2000c101110 */
[----:B--2---:R-:W-:Y:S02]  /*5980*/  IADD3 R2, P6, R8, R41, RZ ;  /* 0x0000002908027210 */ /* 0x004fe40007fde0ff */
[----:B------:R-:W-:-:S02]  /*5990*/  ISETP.LT.AND P2, PT, R17, UR7, !P0 ;  /* 0x0000000711007c0c */ /* 0x000fc4000c741270 */
[----:B------:R-:W-:Y:S02]  /*59a0*/  LEA.HI.X.SX32 R3, R8, R43, 0x1, P6 ;  /* 0x0000002b08037211 */ /* 0x000fe400030f0eff */
[----:B------:R-:W-:Y:S02]  /*59b0*/  IADD3 R8, P6, R0, R41, RZ ;  /* 0x0000002900087210 */ /* 0x000fe40007fde0ff */
[----:B------:R-:W-:Y:S01]  /*59c0*/  PRMT R17, R24, 0x7773, RZ ;  /* 0x0000777318117816 */ /* 0x000fe200000000ff */
[----:B------:R2:W-:Y:S01]  /*59d0*/  @P5 STG.E.U8 desc[UR16][R2.64], R15 ;  /* 0x0000000f02005986 */ /* 0x0005e2000c101110 */
[----:B------:R-:W-:Y:S01]  /*59e0*/  LEA.HI.X.SX32 R9, R0, R43, 0x1, P6 ;  /* 0x0000002b00097211 */ /* 0x000fe200030f0eff */
[----:B------:R-:W-:Y:S01]  /*59f0*/  IMAD R0, R45, 0x2, R14 ;  /* 0x000000022d007824 */ /* 0x000fe200078e020e */
[----:B0-----:R-:W-:Y:S02]  /*5a00*/  IADD3 R10, P6, R14, R41, RZ ;  /* 0x000000290e0a7210 */ /* 0x001fe40007fde0ff */
[----:B------:R-:W-:Y:S01]  /*5a10*/  ISETP.LT.AND P1, PT, R16, UR7, !P0 ;  /* 0x0000000710007c0c */ /* 0x000fe2000c721270 */
[----:B------:R0:W-:Y:S01]  /*5a20*/  @P4 STG.E.U8 desc[UR16][R8.64], R17 ;  /* 0x0000001108004986 */ /* 0x0001e2000c101110 */
[----:B------:R-:W-:-:S02]  /*5a30*/  LEA.HI.X.SX32 R11, R14, R43, 0x1, P6 ;  /* 0x0000002b0e0b7211 */ /* 0x000fc400030f0eff */
[----:B---3--:R-:W-:Y:S02]  /*5a40*/  IADD3 R12, P6, R0, R41, RZ ;  /* 0x00000029000c7210 */ /* 0x008fe40007fde0ff */
[----:B------:R-:W-:Y:S01]  /*5a50*/  ISETP.LT.AND P5, PT, R18, UR7, !P0 ;  /* 0x0000000712007c0c */ /* 0x000fe2000c7a1270 */
[C---:B--2---:R-:W-:Y:S01]  /*5a60*/  IMAD R3, R45.reuse, 0x2, R0 ;  /* 0x000000022d037824 */ /* 0x044fe200078e0200 */
[----:B------:R-:W-:Y:S01]  /*5a70*/  LEA.HI.X.SX32 R13, R0, R43, 0x1, P6 ;  /* 0x0000002b000d7211 */ /* 0x000fe200030f0eff */
[----:B------:R2:W-:Y:S01]  /*5a80*/  @P3 STG.E.U8 desc[UR16][R10.64], R25 ;  /* 0x000000190a003986 */ /* 0x0005e2000c101110 */
[----:B------:R-:W-:Y:S01]  /*5a90*/  PRMT R15, R26, 0x7773, RZ ;  /* 0x000077731a0f7816 */ /* 0x000fe200000000ff */
[----:B------:R-:W-:Y:S01]  /*5aa0*/  IMAD R0, R45, 0x2, R3 ;  /* 0x000000022d007824 */ /* 0x000fe200078e0203 */
[----:B------:R-:W-:Y:S02]  /*5ab0*/  IADD3 R2, P6, R3, R41, RZ ;  /* 0x0000002903027210 */ /* 0x000fe40007fde0ff */
[----:B------:R-:W-:Y:S01]  /*5ac0*/  ISETP.LT.AND P4, PT, R19, UR7, !P0 ;  /* 0x0000000713007c0c */ /* 0x000fe2000c781270 */
[----:B------:R3:W-:Y:S01]  /*5ad0*/  @P1 STG.E.U8 desc[UR16][R12.64], R15 ;  /* 0x0000000f0c001986 */ /* 0x0007e2000c101110 */
[----:B------:R-:W-:-:S02]  /*5ae0*/  LEA.HI.X.SX32 R3, R3, R43, 0x1, P6 ;  /* 0x0000002b03037211 */ /* 0x000fc400030f0eff */
[C---:B0-----:R-:W-:Y:S02]  /*5af0*/  IADD3 R8, P6, R0.reuse, R41, RZ ;  /* 0x0000002900087210 */ /* 0x041fe40007fde0ff */
[----:B------:R-:W-:Y:S01]  /*5b00*/  PRMT R27, R27, 0x7773, RZ ;  /* 0x000077731b1b7816 */ /* 0x000fe200000000ff */
[C---:B--2---:R-:W-:Y:S01]  /*5b10*/  IMAD R11, R45.reuse, 0x2, R0 ;  /* 0x000000022d0b7824 */ /* 0x044fe200078e0200 */
[----:B------:R-:W-:Y:S02]  /*5b20*/  LEA.HI.X.SX32 R9, R0, R43, 0x1, P6 ;  /* 0x0000002b00097211 */ /* 0x000fe400030f0eff */
[----:B-1----:R-:W-:Y:S01]  /*5b30*/  PRMT R17, R4, 0x7770, RZ ;  /* 0x0000777004117816 */ /* 0x002fe200000000ff */
[----:B------:R-:W-:Y:S01]  /*5b40*/  IMAD R0, R45, 0x2, R11 ;  /* 0x000000022d007824 */ /* 0x000fe200078e020b */
[----:B------:R-:W-:Y:S01]  /*5b50*/  IADD3 R10, P6, R11, R41, RZ ;  /* 0x000000290b0a7210 */ /* 0x000fe20007fde0ff */
[----:B------:R0:W-:Y:S01]  /*5b60*/  @P2 STG.E.U8 desc[UR16][R2.64], R27 ;  /* 0x0000001b02002986 */ /* 0x0001e2000c101110 */
[----:B------:R-:W-:Y:S01]  /*5b70*/  PRMT R19, R5, 0x7770, RZ ;  /* 0x0000777005137816 */ /* 0x000fe200000000ff */
[----:B------:R-:W-:Y:S01]  /*5b80*/  IMAD R14, R45, 0x2, R0 ;  /* 0x000000022d0e7824 */ /* 0x000fe200078e0200 */
[----:B------:R-:W-:Y:S01]  /*5b90*/  LEA.HI.X.SX32 R11, R11, R43, 0x1, P6 ;  /* 0x0000002b0b0b7211 */ /* 0x000fe200030f0eff */
[----:B------:R1:W-:Y:S01]  /*5ba0*/  @P5 STG.E.U8 desc[UR16][R8.64], R17 ;  /* 0x0000001108005986 */ /* 0x0003e2000c101110 */
[----:B---3--:R-:W-:-:S02]  /*5bb0*/  IADD3 R12, P6, R0, R41, RZ ;  /* 0x00000029000c7210 */ /* 0x008fc40007fde0ff */
[----:B------:R-:W-:Y:S01]  /*5bc0*/  ISETP.LT.AND P3, PT, R20, UR7, !P0 ;  /* 0x0000000714007c0c */ /* 0x000fe2000c761270 */
[----:B------:R2:W-:Y:S01]  /*5bd0*/  @P4 STG.E.U8 desc[UR16][R10.64], R19 ;  /* 0x000000130a004986 */ /* 0x0005e2000c101110 */
[----:B------:R-:W-:Y:S01]  /*5be0*/  LEA.HI.X.SX32 R13, R0, R43, 0x1, P6 ;  /* 0x0000002b000d7211 */ /* 0x000fe200030f0eff */
[----:B------:R-:W-:Y:S01]  /*5bf0*/  IMAD R0, R45, 0x2, R14 ;  /* 0x000000022d007824 */ /* 0x000fe200078e020e */
[----:B------:R-:W-:Y:S02]  /*5c00*/  ISETP.LT.AND P1, PT, R21, UR7, !P0 ;  /* 0x0000000715007c0c */ /* 0x000fe4000c721270 */
[C---:B0-----:R-:W-:Y:S02]  /*5c10*/  IADD3 R2, P6, R14.reuse, R41, RZ ;  /* 0x000000290e027210 */ /* 0x041fe40007fde0ff */
[----:B------:R-:W-:Y:S02]  /*5c20*/  PRMT R15, R7, 0x7770, RZ ;  /* 0x00007770070f7816 */ /* 0x000fe400000000ff */
[----:B------:R-:W-:-:S02]  /*5c30*/  LEA.HI.X.SX32 R3, R14, R43, 0x1, P6 ;  /* 0x0000002b0e037211 */ /* 0x000fc400030f0eff */
[----:B-1----:R-:W-:Y:S01]  /*5c40*/  IADD3 R8, P6, R0, R41, RZ ;  /* 0x0000002900087210 */ /* 0x002fe20007fde0ff */
[C---:B--2---:R-:W-:Y:S01]  /*5c50*/  IMAD R11, R45.reuse, 0x2, R0 ;  /* 0x000000022d0b7824 */ /* 0x044fe200078e0200 */
[----:B------:R-:W-:Y:S02]  /*5c60*/  PRMT R17, R6, 0x7770, RZ ;  /* 0x0000777006117816 */ /* 0x000fe400000000ff */
[----:B------:R-:W-:Y:S01]  /*5c70*/  LEA.HI.X.SX32 R9, R0, R43, 0x1, P6 ;  /* 0x0000002b00097211 */ /* 0x000fe200030f0eff */
[----:B------:R-:W-:Y:S01]  /*5c80*/  IMAD R0, R45, 0x2, R11 ;  /* 0x000000022d007824 */ /* 0x000fe200078e020b */
[C---:B------:R-:W-:Y:S01]  /*5c90*/  IADD3 R10, P6, R11.reuse, R41, RZ ;  /* 0x000000290b0a7210 */ /* 0x040fe20007fde0ff */
[----:B------:R0:W-:Y:S01]  /*5ca0*/  @P3 STG.E.U8 desc[UR16][R12.64], R17 ;  /* 0x000000110c003986 */ /* 0x0001e2000c101110 */
[----:B------:R-:W-:Y:S02]  /*5cb0*/  ISETP.LT.AND P2, PT, R22, UR7, !P0 ;  /* 0x0000000716007c0c */ /* 0x000fe4000c741270 */
[----:B------:R-:W-:Y:S01]  /*5cc0*/  LEA.HI.X.SX32 R11, R11, R43, 0x1, P6 ;  /* 0x0000002b0b0b7211 */ /* 0x000fe200030f0eff */
[----:B------:R1:W-:Y:S01]  /*5cd0*/  @P1 STG.E.U8 desc[UR16][R2.64], R15 ;  /* 0x0000000f02001986 */ /* 0x0003e2000c101110 */
[----:B------:R-:W-:-:S02]  /*5ce0*/  ISETP.LT.AND P5, PT, R23, UR7, !P0 ;  /* 0x0000000717007c0c */ /* 0x000fc4000c7a1270 */
[----:B------:R-:W-:Y:S02]  /*5cf0*/  PRMT R19, R4, 0x7771, RZ ;  /* 0x0000777104137816 */ /* 0x000fe400000000ff */
[----:B------:R-:W-:Y:S02]  /*5d00*/  ISETP.LT.AND P4, PT, R56, UR7, !P0 ;  /* 0x0000000738007c0c */ /* 0x000fe4000c781270 */
[----:B------:R-:W-:Y:S02]  /*5d10*/  ISETP.LT.AND P3, PT, R57, UR7, !P0 ;  /* 0x0000000739007c0c */ /* 0x000fe4000c761270 */
[----:B0-----:R-:W-:Y:S01]  /*5d20*/  IADD3 R12, P6, R0, R41, RZ ;  /* 0x00000029000c7210 */ /* 0x001fe20007fde0ff */
[----:B------:R0:W-:Y:S01]  /*5d30*/  @P2 STG.E.U8 desc[UR16][R8.64], R19 ;  /* 0x0000001308002986 */ /* 0x0001e2000c101110 */
[----:B------:R-:W-:Y:S01]  /*5d40*/  ISETP.LT.AND P1, PT, R58, UR7, !P0 ;  /* 0x000000073a007c0c */ /* 0x000fe2000c721270 */
[----:B-1----:R-:W-:Y:S01]  /*5d50*/  IMAD R3, R45, 0x2, R0 ;  /* 0x000000022d037824 */ /* 0x002fe200078e0200 */
[----:B------:R-:W-:-:S02]  /*5d60*/  LEA.HI.X.SX32 R13, R0, R43, 0x1, P6 ;  /* 0x0000002b000d7211 */ /* 0x000fc400030f0eff */
[----:B------:R-:W-:Y:S01]  /*5d70*/  PRMT R17, R5, 0x7771, RZ ;  /* 0x0000777105117816 */ /* 0x000fe200000000ff */
[----:B------:R-:W-:Y:S01]  /*5d80*/  IMAD R0, R45, 0x2, R3 ;  /* 0x000000022d007824 */ /* 0x000fe200078e0203 */
[----:B------:R-:W-:Y:S02]  /*5d90*/  IADD3 R2, P6, R3, R41, RZ ;  /* 0x0000002903027210 */ /* 0x000fe40007fde0ff */
[----:B------:R-:W-:Y:S01]  /*5da0*/  PRMT R15, R6, 0x7771, RZ ;  /* 0x00007771060f7816 */ /* 0x000fe200000000ff */
[----:B------:R-:W-:Y:S01]  /*5db0*/  IMAD R14, R45, 0x2, R0 ;  /* 0x000000022d0e7824 */ /* 0x000fe200078e0200 */
[----:B------:R-:W-:Y:S01]  /*5dc0*/  LEA.HI.X.SX32 R3, R3, R43, 0x1, P6 ;  /* 0x0000002b03037211 */ /* 0x000fe200030f0eff */
[----:B------:R1:W-:Y:S01]  /*5dd0*/  @P5 STG.E.U8 desc[UR16][R10.64], R17 ;  /* 0x000000110a005986 */ /* 0x0003e2000c101110 */
[C---:B0-----:R-:W-:Y:S02]  /*5de0*/  IADD3 R8, P6, R0.reuse, R41, RZ ;  /* 0x0000002900087210 */ /* 0x041fe40007fde0ff */
[----:B------:R-:W-:Y:S01]  /*5df0*/  PRMT R21, R7, 0x7771, RZ ;  /* 0x0000777107157816 */ /* 0x000fe200000000ff */
[----:B------:R0:W-:Y:S01]  /*5e00*/  @P4 STG.E.U8 desc[UR16][R12.64], R15 ;  /* 0x0000000f0c004986 */ /* 0x0001e2000c101110 */
[----:B------:R-:W-:Y:S01]  /*5e10*/  LEA.HI.X.SX32 R9, R0, R43, 0x1, P6 ;  /* 0x0000002b00097211 */ /* 0x000fe200030f0eff */
[----:B------:R-:W-:Y:S01]  /*5e20*/  IMAD R0, R45, 0x2, R14 ;  /* 0x000000022d007824 */ /* 0x000fe200078e020e */
[----:B------:R-:W-:Y:S01]  /*5e30*/  ISETP.LT.AND P2, PT, R59, UR7, !P0 ;  /* 0x000000073b007c0c */ /* 0x000fe2000c741270 */
[----:B------:R2:W-:Y:S01]  /*5e40*/  @P3 STG.E.U8 desc[UR16][R2.64], R21 ;  /* 0x0000001502003986 */ /* 0x0005e2000c101110 */
[----:B------:R-:W-:-:S02]  /*5e50*/  PRMT R19, R5, 0x7772, RZ ;  /* 0x0000777205137816 */ /* 0x000fc400000000ff */
[----:B------:R-:W-:Y:S02]  /*5e60*/  ISETP.LT.AND P5, PT, R60, UR7, !P0 ;  /* 0x000000073c007c0c */ /* 0x000fe4000c7a1270 */
[----:B-1----:R-:W-:Y:S02]  /*5e70*/  PRMT R17, R4, 0x7772, RZ ;  /* 0x0000777204117816 */ /* 0x002fe400000000ff */
[C---:B------:R-:W-:Y:S01]  /*5e80*/  IADD3 R10, P6, R14.reuse, R41, RZ ;  /* 0x000000290e0a7210 */ /* 0x040fe20007fde0ff */
[----:B0-----:R-:W-:Y:S01]  /*5e90*/  IMAD R13, R45, 0x2, R0 ;  /* 0x000000022d0d7824 */ /* 0x001fe200078e0200 */
[----:B------:R-:W-:Y:S01]  /*5ea0*/  ISETP.LT.AND P4, PT, R61, UR7, !P0 ;  /* 0x000000073d007c0c */ /* 0x000fe2000c781270 */
[----:B------:R0:W-:Y:S01]  /*5eb0*/  @P1 STG.E.U8 desc[UR16][R8.64], R17 ;  /* 0x0000001108001986 */ /* 0x0001e2000c101110 */
[----:B------:R-:W-:Y:S01]  /*5ec0*/  LEA.HI.X.SX32 R11, R14, R43, 0x1, P6 ;  /* 0x0000002b0e0b7211 */ /* 0x000fe200030f0eff */
[----:B------:R-:W-:Y:S01]  /*5ed0*/  IMAD R15, R45, 0x2, R13 ;  /* 0x000000022d0f7824 */ /* 0x000fe200078e020d */
[----:B--2---:R-:W-:-:S02]  /*5ee0*/  IADD3 R2, P1, R0, R41, RZ ;  /* 0x0000002900027210 */ /* 0x004fc40007f3e0ff */
[----:B------:R-:W-:Y:S01]  /*5ef0*/  ISETP.LT.AND P3, PT, R62, UR7, !P0 ;  /* 0x000000073e007c0c */ /* 0x000fe2000c761270 */
[----:B------:R-:W-:Y:S01]  /*5f00*/  IMAD R16, R45, 0x2, R15 ;  /* 0x000000022d107824 */ /* 0x000fe200078e020f */
[----:B------:R-:W-:Y:S01]  /*5f10*/  LEA.HI.X.SX32 R3, R0, R43, 0x1, P1 ;  /* 0x0000002b00037211 */ /* 0x000fe200008f0eff */
[----:B------:R1:W-:Y:S01]  /*5f20*/  @P2 STG.E.U8 desc[UR16][R10.64], R19 ;  /* 0x000000130a002986 */ /* 0x0003e2000c101110 */
[-C--:B------:R-:W-:Y:S01]  /*5f30*/  IADD3 R12, P2, R13, R41.reuse, RZ ;  /* 0x000000290d0c7210 */ /* 0x080fe20007f5e0ff */
[----:B------:R-:W-:Y:S01]  /*5f40*/  IMAD R0, R45, 0x2, R16 ;  /* 0x000000022d007824 */ /* 0x000fe200078e0210 */
[----:B------:R-:W-:Y:S02]  /*5f50*/  IADD3 R14, P6, R15, R41, RZ ;  /* 0x000000290f0e7210 */ /* 0x000fe40007fde0ff */
[----:B------:R-:W-:Y:S01]  /*5f60*/  LEA.HI.X.SX32 R13, R13, R43, 0x1, P2 ;  /* 0x0000002b0d0d7211 */ /* 0x000fe200010f0eff */
[----:B0-----:R-:W-:Y:S01]  /*5f70*/  IMAD R17, R45, 0x2, R0 ;  /* 0x000000022d117824 */ /* 0x001fe200078e0200 */
[----:B------:R-:W-:-:S02]  /*5f80*/  ISETP.LT.AND P2, PT, R63, UR7, !P0 ;  /* 0x000000073f007c0c */ /* 0x000fc4000c741270 */
[----:B------:R-:W-:Y:S02]  /*5f90*/  LEA.HI.X.SX32 R15, R15, R43, 0x1, P6 ;  /* 0x0000002b0f0f7211 */ /* 0x000fe400030f0eff */
[-C--:B------:R-:W-:Y:S02]  /*5fa0*/  IADD3 R8, P6, R16, R41.reuse, RZ ;  /* 0x0000002910087210 */ /* 0x080fe40007fde0ff */
[----:B-1----:R-:W-:Y:S02]  /*5fb0*/  IADD3 R10, P1, R0, R41, RZ ;  /* 0x00000029000a7210 */ /* 0x002fe40007f3e0ff */
[----:B------:R-:W-:Y:S02]  /*5fc0*/  PRMT R25, R6, 0x7772, RZ ;  /* 0x0000777206197816 */ /* 0x000fe400000000ff */
[----:B------:R-:W-:Y:S02]  /*5fd0*/  LEA.HI.X.SX32 R11, R0, R43, 0x1, P1 ;  /* 0x0000002b000b7211 */ /* 0x000fe400008f0eff */
[----:B------:R-:W-:Y:S01]  /*5fe0*/  ISETP.LT.AND P1, PT, R64, UR7, !P0 ;  /* 0x0000000740007c0c */ /* 0x000fe2000c721270 */
[----:B------:R0:W-:Y:S01]  /*5ff0*/  @P5 STG.E.U8 desc[UR16][R2.64], R25 ;  /* 0x0000001902005986 */ /* 0x0001e2000c101110 */
[----:B------:R-:W-:-:S02]  /*6000*/  ISETP.LT.AND P0, PT, R65, UR7, !P0 ;  /* 0x0000000741007c0c */ /* 0x000fc4000c701270 */
[----:B------:R-:W-:Y:S02]  /*6010*/  PRMT R23, R7, 0x7772, RZ ;  /* 0x0000777207177816 */ /* 0x000fe400000000ff */
[----:B------:R-:W-:Y:S02]  /*6020*/  PRMT R21, R4, 0x7773, RZ ;  /* 0x0000777304157816 */ /* 0x000fe400000000ff */
[----:B------:R-:W-:Y:S01]  /*6030*/  LEA.HI.X.SX32 R9, R16, R43, 0x1, P6 ;  /* 0x0000002b10097211 */ /* 0x000fe200030f0eff */
[----:B------:R0:W-:Y:S01]  /*6040*/  @P4 STG.E.U8 desc[UR16][R12.64], R23 ;  /* 0x000000170c004986 */ /* 0x0001e2000c101110 */
[----:B------:R-:W-:Y:S02]  /*6050*/  PRMT R19, R5, 0x7773, RZ ;  /* 0x0000777305137816 */ /* 0x000fe400000000ff */
[----:B------:R-:W-:Y:S01]  /*6060*/  PRMT R5, R6, 0x7773, RZ ;  /* 0x0000777306057816 */ /* 0x000fe200000000ff */
[----:B------:R0:W-:Y:S01]  /*6070*/  @P3 STG.E.U8 desc[UR16][R14.64], R21 ;  /* 0x000000150e003986 */ /* 0x0001e2000c101110 */
[----:B------:R-:W-:-:S02]  /*6080*/  IADD3 R16, P6, R17, R41, RZ ;  /* 0x0000002911107210 */ /* 0x000fc40007fde0ff */
[----:B------:R-:W-:Y:S01]  /*6090*/  PRMT R7, R7, 0x7773, RZ ;  /* 0x0000777307077816 */ /* 0x000fe200000000ff */
[----:B------:R0:W-:Y:S01]  /*60a0*/  @P2 STG.E.U8 desc[UR16][R8.64], R19 ;  /* 0x0000001308002986 */ /* 0x0001e2000c101110 */
[----:B------:R-:W-:-:S03]  /*60b0*/  LEA.HI.X.SX32 R17, R17, R43, 0x1, P6 ;  /* 0x0000002b11117211 */ /* 0x000fc600030f0eff */
[----:B------:R0:W-:Y:S01]  /*60c0*/  @P1 STG.E.U8 desc[UR16][R10.64], R5 ;  /* 0x000000050a001986 */ /* 0x0001e2000c101110 */
[----:B------:R-:W-:Y:S05]  /*60d0*/  @!P0 EXIT ;  /* 0x000000000000894d */ /* 0x000fea0003800000 */
[----:B------:R-:W-:Y:S01]  /*60e0*/  STG.E.U8 desc[UR16][R16.64], R7 ;  /* 0x0000000710007986 */ /* 0x000fe2000c101110 */
[----:B------:R-:W-:Y:S05]  /*60f0*/  EXIT ;  /* 0x000000000000794d */ /* 0x000fea0003800000 */
.L_x_3:
[----:B------:R-:W-:-:S00]  /*6100*/  BRA `(.L_x_3) ;  /* 0xfffffffc00fc7947 */ /* 0x000fc0000383ffff */
[----:B------:R-:W-:-:S00]  /*6110*/  NOP ;  /* 0x0000000000007918 */ /* 0x000fc00000000000 */
        /* <DEDUP_REMOVED lines=14> */
.L_x_4:


//--------------------- .nv.shared.matmul_kernel  --------------------------
	.section	.nv.shared.matmul_kernel,"aw",@nobits
	.sectionflags	@""
	.align	16
	.zero		1024


//--------------------- .nv.shared.reserved.0     --------------------------
	.section	.nv.shared.reserved.0,"aw",@nobits
	.weak		__nv_reservedSMEM_offset_0_alias
	.size		__nv_reservedSMEM_offset_0_alias, 0, 0
	.other		__nv_reservedSMEM_offset_0_alias,@"STO_CUDA_RESERVED_SHARED STV_DEFAULT"
__nv_reservedSMEM_offset_0_alias:
	.zero		0


//--------------------- .nv.constant0.matmul_kernel --------------------------
	.section	.nv.constant0.matmul_kernel,"a",@progbits
	.sectionflags	@""
	.align	4
.nv.constant0.matmul_kernel:
	.zero		608


//--------------------- SYMBOLS --------------------------

	.type		.nv.reservedSmem.offset0,@object
	.size		.nv.reservedSmem.offset0,0x4
